	.target	sm_100a

	.elftype	@"ET_EXEC"


//--------------------- .note.nv.tkinfo           --------------------------
	.section	.note.nv.tkinfo,"",@"SHT_NOTE"
	.sectionflags	@"SHF_NOTE_NV_TKINFO"
	.tkinfo
        /*0018*/ 	.word	0x00000081
        /*0030*/ 	.string	""
        /*0030*/ 	.string	"ptxas-blackwell"
        /*0030*/ 	.string	"Cuda compilation tools, release 12.9, V12.9.86"
        /*0030*/ 	.string	"Build cuda_12.9.r12.9/compiler.36037853_0"
        /*0030*/ 	.string	"-v  -suppress-debug-info  -lineinfo  -arch sm_100a "



//--------------------- .note.nv.cuver            --------------------------
	.section	.note.nv.cuver,"",@"SHT_NOTE"
	.sectionflags	@"SHF_NOTE_NV_CUVER"
        /*0018*/ 	.short	0x0001
        /*001a*/ 	.short	0x0064
        /*001c*/ 	.short	0x0001
        /*001e*/ 	.short	0x0000
        /*0020*/ 	.short	0x0001
        /*0022*/ 	.short	0x0000


//--------------------- .nv.info                  --------------------------
	.section	.nv.info,"",@"SHT_CUDA_INFO"
	.align	4


	//----- nvinfo : EIATTR_REGCOUNT
	.align		4
        /*0000*/ 	.byte	0x04, 0x2f
        /*0002*/ 	.short	(.L_4 - .L_3)
	.align		4
.L_3:
        /*0004*/ 	.word	index@(gluon_mma)
        /*0008*/ 	.word	0x000000ca


	//----- nvinfo : EIATTR_FRAME_SIZE
	.align		4
.L_4:
        /*000c*/ 	.byte	0x04, 0x11
        /*000e*/ 	.short	(.L_6 - .L_5)
	.align		4
.L_5:
        /*0010*/ 	.word	index@($__internal_2_$__cuda_sm10x_tcgen05_guardrail_trap_unallocated_columns_being_dealloced)
        /*0014*/ 	.word	0x00000000


	//----- nvinfo : EIATTR_FRAME_SIZE
	.align		4
.L_6:
        /*0018*/ 	.byte	0x04, 0x11
        /*001a*/ 	.short	(.L_8 - .L_7)
	.align		4
.L_7:
        /*001c*/ 	.word	index@($__internal_1_$__cuda_sm10x_tcgen05_guardrail_trap_phase_invalid_during_alloc)
        /*0020*/ 	.word	0x00000000


	//----- nvinfo : EIATTR_FRAME_SIZE
	.align		4
.L_8:
        /*0024*/ 	.byte	0x04, 0x11
        /*0026*/ 	.short	(.L_10 - .L_9)
	.align		4
.L_9:
        /*0028*/ 	.word	index@($__internal_0_$__cuda_sm10x_tcgen05_guardrail_trap_col_being_dealloced_not_returned_by_alloc)
        /*002c*/ 	.word	0x00000000


	//----- nvinfo : EIATTR_FRAME_SIZE
	.align		4
.L_10:
        /*0030*/ 	.byte	0x04, 0x11
        /*0032*/ 	.short	(.L_12 - .L_11)
	.align		4
.L_11:
        /*0034*/ 	.word	index@(gluon_mma)
        /*0038*/ 	.word	0x00000000


	//----- nvinfo : EIATTR_MIN_STACK_SIZE
	.align		4
.L_12:
        /*003c*/ 	.byte	0x04, 0x12
        /*003e*/ 	.short	(.L_14 - .L_13)
	.align		4
.L_13:
        /*0040*/ 	.word	index@(gluon_mma)
        /*0044*/ 	.word	0x00000000
.L_14:


//--------------------- .nv.info.gluon_mma        --------------------------
	.section	.nv.info.gluon_mma,"",@"SHT_CUDA_INFO"
	.sectionflags	@""
	.align	4


	//----- nvinfo : EIATTR_CUDA_API_VERSION
	.align		4
        /*0000*/ 	.byte	0x04, 0x37
        /*0002*/ 	.short	(.L_16 - .L_15)
.L_15:
        /*0004*/ 	.word	0x00000081


	//----- nvinfo : EIATTR_KPARAM_INFO
	.align		4
.L_16:
        /*0008*/ 	.byte	0x04, 0x17
        /*000a*/ 	.short	(.L_18 - .L_17)
.L_17:
        /*000c*/ 	.word	0x00000000
        /*0010*/ 	.short	0x0004
        /*0012*/ 	.short	0x0020
        /*0014*/ 	.byte	0x00, 0xf4, 0x21, 0x00


	//----- nvinfo : EIATTR_KPARAM_INFO
	.align		4
.L_18:
        /*0018*/ 	.byte	0x04, 0x17
        /*001a*/ 	.short	(.L_20 - .L_19)
.L_19:
        /*001c*/ 	.word	0x00000000
        /*0020*/ 	.short	0x0003
        /*0022*/ 	.short	0x0018
        /*0024*/ 	.byte	0x00, 0xf4, 0x21, 0x00


	//----- nvinfo : EIATTR_KPARAM_INFO
	.align		4
.L_20:
        /*0028*/ 	.byte	0x04, 0x17
        /*002a*/ 	.short	(.L_22 - .L_21)
.L_21:
        /*002c*/ 	.word	0x00000000
        /*0030*/ 	.short	0x0002
        /*0032*/ 	.short	0x0010
        /*0034*/ 	.byte	0x00, 0xf4, 0x21, 0x00


	//----- nvinfo : EIATTR_KPARAM_INFO
	.align		4
.L_22:
        /*0038*/ 	.byte	0x04, 0x17
        /*003a*/ 	.short	(.L_24 - .L_23)
.L_23:
        /*003c*/ 	.word	0x00000000
        /*0040*/ 	.short	0x0001
        /*0042*/ 	.short	0x0008
        /*0044*/ 	.byte	0x00, 0xf4, 0x21, 0x00


	//----- nvinfo : EIATTR_KPARAM_INFO
	.align		4
.L_24:
        /*0048*/ 	.byte	0x04, 0x17
        /*004a*/ 	.short	(.L_26 - .L_25)
.L_25:
        /*004c*/ 	.word	0x00000000
        /*0050*/ 	.short	0x0000
        /*0052*/ 	.short	0x0000
        /*0054*/ 	.byte	0x00, 0xf4, 0x21, 0x00


	//----- nvinfo : EIATTR_AT_ENTRY_FRAGMENTS
	.align		4
.L_26:
        /*0058*/ 	.byte	0x04, 0x4f
        /*005a*/ 	.short	(.L_28 - .L_27)


	//   ....[0]....
.L_27:
        /*005c*/ 	.word	0x00000004


	//----- nvinfo : EIATTR_RESERVED_SMEM_USED
	.align		4
.L_28:
        /*0060*/ 	.byte	0x01, 0x41
	.zero		2


	//----- nvinfo : EIATTR_SPARSE_MMA_MASK
	.align		4
        /*0064*/ 	.byte	0x03, 0x50
        /*0066*/ 	.short	0x0000


	//----- nvinfo : EIATTR_TCGEN05_1CTA_USED
	.align		4
        /*0068*/ 	.byte	0x01, 0x51
	.zero		2


	//----- nvinfo : EIATTR_MAXREG_COUNT
	.align		4
        /*006c*/ 	.byte	0x03, 0x1b
        /*006e*/ 	.short	0x00ff


	//----- nvinfo : EIATTR_NUM_BARRIERS
	.align		4
        /*0070*/ 	.byte	0x02, 0x4c
        /*0072*/ 	.byte	0x01
	.zero		1


	//----- nvinfo : EIATTR_INT_WARP_WIDE_INSTR_OFFSETS
	.align		4
        /*0074*/ 	.byte	0x04, 0x31
        /*0076*/ 	.short	(.L_30 - .L_29)


	//   ....[0]....
.L_29:
        /*0078*/ 	.word	0x00001530


	//   ....[1]....
        /*007c*/ 	.word	0x00001550


	//   ....[2]....
        /*0080*/ 	.word	0x00001bc0


	//   ....[3]....
        /*0084*/ 	.word	0x00001bd0


	//   ....[4]....
        /*0088*/ 	.word	0x00003740


	//   ....[5]....
        /*008c*/ 	.word	0x00003790


	//----- nvinfo : EIATTR_COOP_GROUP_MASK_REGIDS
	.align		4
.L_30:
        /*0090*/ 	.byte	0x04, 0x29
        /*0092*/ 	.short	(.L_32 - .L_31)


	//   ....[0]....
.L_31:
        /*0094*/ 	.word	0xffffffff


	//   ....[1]....
        /*0098*/ 	.word	0xffffffff


	//   ....[2]....
        /*009c*/ 	.word	0xffffffff


	//   ....[3]....
        /*00a0*/ 	.word	0xffffffff


	//----- nvinfo : EIATTR_COOP_GROUP_INSTR_OFFSETS
	.align		4
.L_32:
        /*00a4*/ 	.byte	0x04, 0x28
        /*00a6*/ 	.short	(.L_34 - .L_33)


	//   ....[0]....
.L_33:
        /*00a8*/ 	.word	0x00000050


	//   ....[1]....
        /*00ac*/ 	.word	0x00000310


	//   ....[2]....
        /*00b0*/ 	.word	0x000035d0


	//   ....[3]....
        /*00b4*/ 	.word	0x00003840


	//----- nvinfo : EIATTR_VRC_CTA_INIT_COUNT
	.align		4
.L_34:
        /*00b8*/ 	.byte	0x02, 0x4a
        /*00ba*/ 	.byte	0x80
	.zero		1


	//----- nvinfo : EIATTR_MBARRIER_INSTR_OFFSETS
	.align		4
        /*00bc*/ 	.byte	0x04, 0x39
        /*00be*/ 	.short	(.L_36 - .L_35)


	//   ....[0]....
.L_35:
        /*00c0*/ 	.word	0x000019c0
        /*00c4*/ 	.word	0x000000ff
        /*00c8*/ 	.word	0x00004000
        /*00cc*/ 	.short	0x0100
        /*00ce*/ 	.byte	0x0e
	.zero		1


	//   ....[1]....
        /*00d0*/ 	.word	0x00001c40
        /*00d4*/ 	.word	0x000000ff
        /*00d8*/ 	.word	0x00004000
        /*00dc*/ 	.short	0x010a
        /*00de*/ 	.byte	0x0e
	.zero		1


	//   ....[2]....
        /*00e0*/ 	.word	0x00001d80
        /*00e4*/ 	.word	0x000000ff
        /*00e8*/ 	.word	0x00004000
        /*00ec*/ 	.short	0x0108
        /*00ee*/ 	.byte	0x0e
	.zero		1


	//   ....[3]....
        /*00f0*/ 	.word	0x00003860
        /*00f4*/ 	.word	0x000000ff
        /*00f8*/ 	.word	0x00004000
        /*00fc*/ 	.short	0x010a
        /*00fe*/ 	.byte	0x0e
	.zero		1


	//----- nvinfo : EIATTR_NUM_MBARRIERS
	.align		4
.L_36:
        /*0100*/ 	.byte	0x03, 0x38
        /*0102*/ 	.short	0x0001


	//----- nvinfo : EIATTR_EXIT_INSTR_OFFSETS
	.align		4
        /*0104*/ 	.byte	0x04, 0x1c
        /*0106*/ 	.short	(.L_38 - .L_37)


	//   ....[0]....
.L_37:
        /*0108*/ 	.word	0x00003850


	//----- nvinfo : EIATTR_REQNTID
	.align		4
.L_38:
        /*010c*/ 	.byte	0x04, 0x10
        /*010e*/ 	.short	(.L_40 - .L_39)
.L_39:
        /*0110*/ 	.word	0x00000080
        /*0114*/ 	.word	0x00000001
        /*0118*/ 	.word	0x00000001


	//----- nvinfo : EIATTR_CRS_STACK_SIZE
	.align		4
.L_40:
        /*011c*/ 	.byte	0x04, 0x1e
        /*011e*/ 	.short	(.L_42 - .L_41)
.L_41:
        /*0120*/ 	.word	0x00000000


	//----- nvinfo : EIATTR_CBANK_PARAM_SIZE
	.align		4
.L_42:
        /*0124*/ 	.byte	0x03, 0x19
        /*0126*/ 	.short	0x0028


	//----- nvinfo : EIATTR_PARAM_CBANK
	.align		4
        /*0128*/ 	.byte	0x04, 0x0a
        /*012a*/ 	.short	(.L_44 - .L_43)
	.align		4
.L_43:
        /*012c*/ 	.word	index@(.nv.constant0.gluon_mma)
        /*0130*/ 	.short	0x0380
        /*0132*/ 	.short	0x0028


	//----- nvinfo : EIATTR_SW_WAR
	.align		4
.L_44:
        /*0134*/ 	.byte	0x04, 0x36
        /*0136*/ 	.short	(.L_46 - .L_45)
.L_45:
        /*0138*/ 	.word	0x00000008
.L_46:


//--------------------- .nv.compat                --------------------------
	.section	.nv.compat,"",@"SHT_CUDA_COMPAT_INFO"
	.align	4
        /*0000*/ 	.byte	0x02, 0x02, 0x02, 0x00, 0x02, 0x05, 0x05, 0x00, 0x02, 0x03, 0x00, 0x00, 0x02, 0x06, 0x01, 0x00


//--------------------- .nv.callgraph             --------------------------
	.section	.nv.callgraph,"",@"SHT_CUDA_CALLGRAPH"
	.align	4
	.sectionentsize	8
	.align		4
        /*0000*/ 	.word	0x00000000
	.align		4
        /*0004*/ 	.word	0xffffffff
	.align		4
        /*0008*/ 	.word	0x00000000
	.align		4
        /*000c*/ 	.word	0xfffffffe
	.align		4
        /*0010*/ 	.word	0x00000000
	.align		4
        /*0014*/ 	.word	0xfffffffd
	.align		4
        /*0018*/ 	.word	0x00000000
	.align		4
        /*001c*/ 	.word	0xfffffffc


//--------------------- .text.gluon_mma           --------------------------
	.section	.text.gluon_mma,"ax",@progbits
	.align	128
        .global         gluon_mma
        .type           gluon_mma,@function
        .size           gluon_mma,(.L_x_15 - gluon_mma)
        .other          gluon_mma,@"STO_CUDA_ENTRY STV_DEFAULT"
gluon_mma:
.text.gluon_mma:
[----:B------:R-:W0:Y:S01]  /*0000*/  LDC R1, c[0x0][0x37c] ;  /* 0x0000df00ff017b82 */ /* 0x000e220000000800 */
[----:B------:R-:W1:Y:S02]  /*0010*/  S2R R0, SR_TID.X ;  /* 0x0000000000007919 */ /* 0x000e640000002100 */
[----:B-1----:R-:W-:-:S13]  /*0020*/  ISETP.GE.U32.AND P1, PT, R0, 0x20, PT ;  /* 0x000000200000780c */ /* 0x002fda0003f26070 */
[----:B------:R-:W-:Y:S05]  /*0030*/  @P1 BRA `(.L_x_0) ;  /* 0x0000000000b81947 */ /* 0x000fea0003800000 */
[----:B------:R-:W1:Y:S01]  /*0040*/  S2UR UR6, SR_CgaCtaId ;  /* 0x00000000000679c3 */ /* 0x000e620000008800 */
[----:B------:R-:W-:Y:S01]  /*0050*/  NOP ;  /* 0x0000000000007918 */ /* 0x000fe20000000000 */
[----:B------:R-:W-:Y:S02]  /*0060*/  UMOV UR4, 0x40 ;  /* 0x0000004000047882 */ /* 0x000fe40000000000 */
[----:B-1----:R-:W-:-:S09]  /*0070*/  ULEA UR4, UR6, UR4, 0x18 ;  /* 0x0000000406047291 */ /* 0x002fd2000f8ec0ff */
[----:B------:R-:W1:Y:S01]  /*0080*/  LDS.U8 R2, [UR4] ;  /* 0x00000004ff027984 */ /* 0x000e620008000000 */
[----:B------:R-:W-:Y:S02]  /*0090*/  UMOV UR4, 0x400 ;  /* 0x0000040000047882 */ /* 0x000fe40000000000 */
[----:B------:R-:W-:Y:S01]  /*00a0*/  ULEA UR4, UR6, UR4, 0x18 ;  /* 0x0000000406047291 */ /* 0x000fe2000f8ec0ff */
[----:B-1----:R-:W-:-:S13]  /*00b0*/  ISETP.NE.AND P0, PT, R2, RZ, PT ;  /* 0x000000ff0200720c */ /* 0x002fda0003f05270 */
[----:B------:R-:W-:Y:S05]  /*00c0*/  @P0 BRA `(.L_x_1) ;  /* 0x00000000007c0947 */ /* 0x000fea0003800000 */
[----:B------:R-:W-:-:S13]  /*00d0*/  ELECT P0, URZ, PT ;  /* 0x0000000000ff782f */ /* 0x000fda0003800000 */
[----:B------:R-:W-:Y:S05]  /*00e0*/  @!P0 BRA `(.L_x_2) ;  /* 0x0000000000848947 */ /* 0x000fea0003800000 */
[----:B------:R-:W-:Y:S01]  /*00f0*/  UMOV UR5, 0x4 ;  /* 0x0000000400057882 */ /* 0x000fe20000000000 */
[----:B------:R-:W-:Y:S02]  /*0100*/  IMAD.MOV.U32 R5, RZ, RZ, 0x1 ;  /* 0x00000001ff057424 */ /* 0x000fe400078e00ff */
[----:B------:R-:W-:Y:S02]  /*0110*/  IMAD.MOV.U32 R3, RZ, RZ, 0xf ;  /* 0x0000000fff037424 */ /* 0x000fe400078e00ff */
[----:B------:R-:W-:Y:S04]  /*0120*/  DEPBAR.LE SB1, 0x36 ;  /* 0x00009d800000791a */ /* 0x000fe80000000000 */
[----:B------:R-:W1:Y:S02]  /*0130*/  UTCATOMSWS.FIND_AND_SET.ALIGN UP0, UR5, UR5 ;  /* 0x00000005000575e3 */ /* 0x000e640008000800 */
[----:B-1----:R-:W-:-:S04]  /*0140*/  PLOP3.LUT P0, PT, PT, PT, UP0, 0x80, 0x8 ;  /* 0x000000000008781c */ /* 0x002fc80003f0f008 */
[----:B------:R-:W-:-:S04]  /*0150*/  SEL R2, RZ, 0xffffffff, !P0 ;  /* 0xffffffffff027807 */ /* 0x000fc80004000000 */
[----:B------:R-:W-:Y:S01]  /*0160*/  ISETP.NE.AND P0, PT, R2, RZ, PT ;  /* 0x000000ff0200720c */ /* 0x000fe20003f05270 */
[----:B------:R-:W-:-:S12]  /*0170*/  IMAD.U32 R2, RZ, RZ, UR5 ;  /* 0x00000005ff027e24 */ /* 0x000fd8000f8e00ff */
[----:B------:R-:W-:Y:S05]  /*0180*/  @P0 BRA `(.L_x_3) ;  /* 0x0000000000240947 */ /* 0x000fea0003800000 */
.L_x_4:
[----:B------:R-:W-:Y:S05]  /*0190*/  NANOSLEEP 0x64 ;  /* 0x000000640000795d */ /* 0x000fea0003800000 */
[----:B------:R-:W-:-:S05]  /*01a0*/  UMOV UR5, 0x4 ;  /* 0x0000000400057882 */ /* 0x000fca0000000000 */
[----:B------:R-:W-:Y:S04]  /*01b0*/  DEPBAR.LE SB1, 0x36 ;  /* 0x00009d800000791a */ /* 0x000fe80000000000 */
[----:B------:R-:W1:Y:S02]  /*01c0*/  UTCATOMSWS.FIND_AND_SET.ALIGN UP0, UR5, UR5 ;  /* 0x00000005000575e3 */ /* 0x000e640008000800 */
[----:B-1----:R-:W-:-:S04]  /*01d0*/  PLOP3.LUT P0, PT, PT, PT, UP0, 0x80, 0x8 ;  /* 0x000000000008781c */ /* 0x002fc80003f0f008 */
[----:B------:R-:W-:-:S04]  /*01e0*/  SEL R2, RZ, 0xffffffff, !P0 ;  /* 0xffffffffff027807 */ /* 0x000fc80004000000 */
[----:B------:R-:W-:Y:S01]  /*01f0*/  ISETP.NE.AND P0, PT, R2, RZ, PT ;  /* 0x000000ff0200720c */ /* 0x000fe20003f05270 */
[----:B------:R-:W-:-:S12]  /*0200*/  IMAD.U32 R2, RZ, RZ, UR5 ;  /* 0x00000005ff027e24 */ /* 0x000fd8000f8e00ff */
[----:B------:R-:W-:Y:S05]  /*0210*/  @!P0 BRA `(.L_x_4) ;  /* 0xfffffffc00dc8947 */ /* 0x000fea000383ffff */
.L_x_3:
[C---:B------:R-:W-:Y:S01]  /*0220*/  VIADD R4, R2.reuse, 0x10 ;  /* 0x0000001002047836 */ /* 0x040fe20000000000 */
[----:B------:R-:W-:Y:S01]  /*0230*/  UMOV UR5, 0x50 ;  /* 0x0000005000057882 */ /* 0x000fe20000000000 */
[----:B------:R-:W-:Y:S01]  /*0240*/  SHF.L.U32 R3, R3, R2, RZ ;  /* 0x0000000203037219 */ /* 0x000fe200000006ff */
[----:B------:R-:W-:Y:S01]  /*0250*/  ULEA UR5, UR6, UR5, 0x18 ;  /* 0x0000000506057291 */ /* 0x000fe2000f8ec0ff */
[----:B------:R-:W-:Y:S01]  /*0260*/  IMAD.SHL.U32 R2, R2, 0x20, RZ ;  /* 0x0000002002027824 */ /* 0x000fe200078e00ff */
[----:B------:R-:W-:-:S04]  /*0270*/  SHF.L.U32 R4, R5, R4, RZ ;  /* 0x0000000405047219 */ /* 0x000fc800000006ff */
[----:B------:R-:W-:-:S05]  /*0280*/  LOP3.LUT R3, R4, R3, RZ, 0xfc, !PT ;  /* 0x0000000304037212 */ /* 0x000fca00078efcff */
[----:B------:R1:W-:Y:S04]  /*0290*/  ATOMS.OR RZ, [UR5], R3 ;  /* 0x00000003ffff798c */ /* 0x0003e8000b000005 */
[----:B------:R1:W-:Y:S01]  /*02a0*/  STS [UR4], R2 ;  /* 0x00000002ff007988 */ /* 0x0003e20008000804 */
[----:B------:R-:W-:Y:S05]  /*02b0*/  BRA `(.L_x_2) ;  /* 0x0000000000107947 */ /* 0x000fea0003800000 */
.L_x_1:
[----:B------:R-:W-:-:S05]  /*02c0*/  IMAD.MOV.U32 R2, RZ, RZ, -0x1 ;  /* 0xffffffffff027424 */ /* 0x000fca00078e00ff */
[----:B------:R1:W-:Y:S02]  /*02d0*/  STS [UR4], R2 ;  /* 0x00000002ff007988 */ /* 0x0003e40008000804 */
[----:B-1----:R-:W-:-:S07]  /*02e0*/  MOV R2, 0x300 ;  /* 0x0000030000027802 */ /* 0x002fce0000000f00 */
[----:B0-----:R-:W-:Y:S05]  /*02f0*/  CALL.REL.NOINC `($__internal_1_$__cuda_sm10x_tcgen05_guardrail_trap_phase_invalid_during_alloc) ;  /* 0x0000003400707944 */ /* 0x001fea0003c00000 */
.L_x_2:
[----:B------:R-:W-:Y:S05]  /*0300*/  WARPSYNC.ALL ;  /* 0x0000000000007948 */ /* 0x000fea0003800000 */
[----:B------:R-:W-:Y:S01]  /*0310*/  NOP ;  /* 0x0000000000007918 */ /* 0x000fe20000000000 */
.L_x_0:
[----:B------:R-:W2:Y:S01]  /*0320*/  LDC.64 R94, c[0x0][0x380] ;  /* 0x0000e000ff5e7b82 */ /* 0x000ea20000000a00 */
[----:B------:R-:W-:Y:S01]  /*0330*/  SHF.R.U32.HI R133, RZ, 0x5, R0 ;  /* 0x00000005ff857819 */ /* 0x000fe20000011600 */
[----:B------:R-:W-:Y:S01]  /*0340*/  UMOV UR4, 0x400 ;  /* 0x0000040000047882 */ /* 0x000fe20000000000 */
[----:B------:R-:W3:Y:S01]  /*0350*/  LDCU.64 UR16, c[0x0][0x358] ;  /* 0x00006b00ff1077ac */ /* 0x000ee20008000a00 */
[C---:B------:R-:W-:Y:S02]  /*0360*/  LOP3.LUT R165, R0.reuse, 0x60, RZ, 0xc0, !PT ;  /* 0x0000006000a57812 */ /* 0x040fe400078ec0ff */
[----:B------:R-:W-:Y:S02]  /*0370*/  SGXT.U32 R133, R133, 0x2 ;  /* 0x000000028585781a */ /* 0x000fe40000000000 */
[----:B------:R-:W4:Y:S01]  /*0380*/  S2UR UR8, SR_CgaCtaId ;  /* 0x00000000000879c3 */ /* 0x000f220000008800 */
[----:B------:R-:W-:Y:S02]  /*0390*/  LOP3.LUT R159, R0, 0x1f, RZ, 0xc0, !PT ;  /* 0x0000001f009f7812 */ /* 0x000fe400078ec0ff */
[----:B------:R-:W-:-:S02]  /*03a0*/  LOP3.LUT R79, R133, 0x8, RZ, 0xfc, !PT ;  /* 0x00000008854f7812 */ /* 0x000fc400078efcff */
[C---:B------:R-:W-:Y:S02]  /*03b0*/  LOP3.LUT R27, R133.reuse, 0x10, RZ, 0xfc, !PT ;  /* 0x00000010851b7812 */ /* 0x040fe400078efcff */
[----:B------:R-:W-:Y:S01]  /*03c0*/  LOP3.LUT R199, R133, 0x20, RZ, 0xfc, !PT ;  /* 0x0000002085c77812 */ /* 0x000fe200078efcff */
[----:B------:R-:W-:Y:S01]  /*03d0*/  IMAD.SHL.U32 R4, R79, 0x20, RZ ;  /* 0x000000204f047824 */ /* 0x000fe200078e00ff */
        /* <DEDUP_REMOVED lines=8> */
[-C--:B--2---:R-:W-:Y:S01]  /*0460*/  LEA R32, P4, R79, R94.reuse, 0x6 ;  /* 0x0000005e4f207211 */ /* 0x084fe200078830ff */
[----:B------:R-:W-:Y:S01]  /*0470*/  IMAD.SHL.U32 R52, R187, 0x20, RZ ;  /* 0x00000020bb347824 */ /* 0x000fe200078e00ff */
[----:B------:R-:W-:Y:S01]  /*0480*/  LEA R34, P5, R27, R94, 0x6 ;  /* 0x0000005e1b227211 */ /* 0x000fe200078a30ff */
[----:B------:R-:W-:Y:S01]  /*0490*/  IMAD.SHL.U32 R56, R163, 0x20, RZ ;  /* 0x00000020a3387824 */ /* 0x000fe200078e00ff */
[----:B------:R-:W-:-:S02]  /*04a0*/  LOP3.LUT R135, R133, 0x50, RZ, 0xfc, !PT ;  /* 0x0000005085877812 */ /* 0x000fc400078efcff */
[C---:B------:R-:W-:Y:S01]  /*04b0*/  LOP3.LUT R151, R133.reuse, 0x58, RZ, 0xfc, !PT ;  /* 0x0000005885977812 */ /* 0x040fe200078efcff */
[----:B----4-:R-:W-:Y:S01]  /*04c0*/  ULEA UR14, UR8, UR4, 0x18 ;  /* 0x00000004080e7291 */ /* 0x010fe2000f8ec0ff */
[----:B------:R-:W-:Y:S01]  /*04d0*/  LOP3.LUT R161, R133, 0x60, RZ, 0xfc, !PT ;  /* 0x0000006085a17812 */ /* 0x000fe200078efcff */
[----:B------:R-:W-:Y:S01]  /*04e0*/  IMAD.SHL.U32 R58, R135, 0x20, RZ ;  /* 0x00000020873a7824 */ /* 0x000fe200078e00ff */
[-C--:B------:R-:W-:Y:S01]  /*04f0*/  LEA.HI.X R33, R4, R95.reuse, RZ, 0x1, P4 ;  /* 0x0000005f04217211 */ /* 0x080fe200020f0cff */
[----:B------:R-:W-:Y:S01]  /*0500*/  IMAD.SHL.U32 R60, R151, 0x20, RZ ;  /* 0x00000020973c7824 */ /* 0x000fe200078e00ff */
[----:B------:R-:W-:Y:S01]  /*0510*/  LEA.HI.X R35, R8, R95, RZ, 0x1, P5 ;  /* 0x0000005f08237211 */ /* 0x000fe200028f0cff */
[----:B------:R-:W-:Y:S01]  /*0520*/  IMAD.SHL.U32 R62, R161, 0x20, RZ ;  /* 0x00000020a13e7824 */ /* 0x000fe200078e00ff */
[-C--:B------:R-:W-:Y:S01]  /*0530*/  LEA R30, P2, R199, R94.reuse, 0x6 ;  /* 0x0000005ec71e7211 */ /* 0x080fe200078430ff */
[----:B------:R-:W-:Y:S01]  /*0540*/  IMAD.WIDE.U32 R32, R159, 0x2, R32 ;  /* 0x000000029f207825 */ /* 0x000fe200078e0020 */
[----:B------:R-:W-:-:S02]  /*0550*/  LEA R38, P3, R195, R94, 0x6 ;  /* 0x0000005ec3267211 */ /* 0x000fc400078630ff */
[-C--:B------:R-:W-:Y:S01]  /*0560*/  LEA R40, P4, R191, R94.reuse, 0x6 ;  /* 0x0000005ebf287211 */ /* 0x080fe200078830ff */
[----:B------:R-:W-:Y:S01]  /*0570*/  IMAD.WIDE.U32 R34, R159, 0x2, R34 ;  /* 0x000000029f227825 */ /* 0x000fe200078e0022 */
[-C--:B------:R-:W-:Y:S02]  /*0580*/  LEA R42, P5, R187, R94.reuse, 0x6 ;  /* 0x0000005ebb2a7211 */ /* 0x080fe400078a30ff */
[C---:B------:R-:W-:Y:S02]  /*0590*/  LOP3.LUT R157, R133.reuse, 0x70, RZ, 0xfc, !PT ;  /* 0x00000070859d7812 */ /* 0x040fe400078efcff */
[C---:B------:R-:W-:Y:S02]  /*05a0*/  LOP3.LUT R139, R133.reuse, 0x78, RZ, 0xfc, !PT ;  /* 0x00000078858b7812 */ /* 0x040fe400078efcff */
[----:B------:R-:W-:Y:S01]  /*05b0*/  LOP3.LUT R81, R133, 0xc, RZ, 0xfc, !PT ;  /* 0x0000000c85517812 */ /* 0x000fe200078efcff */
[----:B------:R-:W-:Y:S01]  /*05c0*/  IMAD.SHL.U32 R66, R157, 0x20, RZ ;  /* 0x000000209d427824 */ /* 0x000fe200078e00ff */
[-C--:B------:R-:W-:Y:S01]  /*05d0*/  LEA.HI.X R31, R16, R95.reuse, RZ, 0x1, P2 ;  /* 0x0000005f101f7211 */ /* 0x080fe200010f0cff */
[----:B------:R-:W-:Y:S01]  /*05e0*/  IMAD.SHL.U32 R68, R139, 0x20, RZ ;  /* 0x000000208b447824 */ /* 0x000fe200078e00ff */
[-C--:B------:R-:W-:Y:S01]  /*05f0*/  LEA.HI.X R39, R20, R95.reuse, RZ, 0x1, P3 ;  /* 0x0000005f14277211 */ /* 0x080fe200018f0cff */
[----:B------:R-:W-:Y:S01]  /*0600*/  IMAD.SHL.U32 R6, R81, 0x20, RZ ;  /* 0x0000002051067824 */ /* 0x000fe200078e00ff */
[-C--:B------:R-:W-:Y:S01]  /*0610*/  LEA.HI.X R41, R24, R95.reuse, RZ, 0x1, P4 ;  /* 0x0000005f18297211 */ /* 0x080fe200020f0cff */
[----:B------:R-:W-:Y:S01]  /*0620*/  BAR.SYNC.DEFER_BLOCKING 0x0 ;  /* 0x0000000000007b1d */ /* 0x000fe20000010000 */
[----:B------:R-:W-:Y:S01]  /*0630*/  LEA.HI.X R43, R52, R95, RZ, 0x1, P5 ;  /* 0x0000005f342b7211 */ /* 0x000fe200028f0cff */
[----:B------:R-:W-:Y:S01]  /*0640*/  IMAD.WIDE.U32 R30, R159, 0x2, R30 ;  /* 0x000000029f1e7825 */ /* 0x000fe200078e001e */
[----:B------:R-:W-:-:S02]  /*0650*/  LEA R46, P2, R163, R94, 0x6 ;  /* 0x0000005ea32e7211 */ /* 0x000fc400078430ff */
[-C--:B------:R-:W-:Y:S02]  /*0660*/  LEA R48, P3, R135, R94.reuse, 0x6 ;  /* 0x0000005e87307211 */ /* 0x080fe400078630ff */
[-C--:B------:R-:W-:Y:S02]  /*0670*/  LEA R50, P4, R151, R94.reuse, 0x6 ;  /* 0x0000005e97327211 */ /* 0x080fe400078830ff */
[----:B------:R-:W-:Y:S02]  /*0680*/  LEA R52, P5, R161, R94, 0x6 ;  /* 0x0000005ea1347211 */ /* 0x000fe400078a30ff */
[C---:B------:R-:W-:Y:S02]  /*0690*/  LOP3.LUT R197, R133.reuse, 0x24, RZ, 0xfc, !PT ;  /* 0x0000002485c57812 */ /* 0x040fe400078efcff */
[----:B------:R-:W-:Y:S02]  /*06a0*/  LOP3.LUT R189, R133, 0x34, RZ, 0xfc, !PT ;  /* 0x0000003485bd7812 */ /* 0x000fe400078efcff */
[-C--:B------:R-:W-:Y:S01]  /*06b0*/  LEA.HI.X R47, R56, R95.reuse, RZ, 0x1, P2 ;  /* 0x0000005f382f7211 */ /* 0x080fe200010f0cff */
[----:B------:R-:W-:Y:S01]  /*06c0*/  IMAD.SHL.U32 R18, R197, 0x20, RZ ;  /* 0x00000020c5127824 */ /* 0x000fe200078e00ff */
[-C--:B------:R-:W-:Y:S01]  /*06d0*/  LEA.HI.X R49, R58, R95.reuse, RZ, 0x1, P3 ;  /* 0x0000005f3a317211 */ /* 0x080fe200018f0cff */
[----:B------:R-:W-:Y:S01]  /*06e0*/  IMAD.SHL.U32 R26, R189, 0x20, RZ ;  /* 0x00000020bd1a7824 */ /* 0x000fe200078e00ff */
[----:B------:R-:W-:-:S02]  /*06f0*/  LEA.HI.X R51, R60, R95, RZ, 0x1, P4 ;  /* 0x0000005f3c337211 */ /* 0x000fc400020f0cff */
[-C--:B------:R-:W-:Y:S02]  /*0700*/  LEA.HI.X R53, R62, R95.reuse, RZ, 0x1, P5 ;  /* 0x0000005f3e357211 */ /* 0x080fe400028f0cff */
[-C--:B------:R-:W-:Y:S02]  /*0710*/  LEA R56, P2, R157, R94.reuse, 0x6 ;  /* 0x0000005e9d387211 */ /* 0x080fe400078430ff */
[-C--:B------:R-:W-:Y:S02]  /*0720*/  LEA R74, P3, R139, R94.reuse, 0x6 ;  /* 0x0000005e8b4a7211 */ /* 0x080fe400078630ff */
[----:B------:R-:W-:Y:S02]  /*0730*/  LEA R60, P5, R81, R94, 0x6 ;  /* 0x0000005e513c7211 */ /* 0x000fe400078a30ff */
[----:B------:R-:W-:Y:S02]  /*0740*/  LOP3.LUT R149, R133, 0x5c, RZ, 0xfc, !PT ;  /* 0x0000005c85957812 */ /* 0x000fe400078efcff */
[----:B------:R-:W-:-:S02]  /*0750*/  LEA.HI.X R57, R66, R95, RZ, 0x1, P2 ;  /* 0x0000005f42397211 */ /* 0x000fc400010f0cff */
[-C--:B------:R-:W-:Y:S01]  /*0760*/  LEA.HI.X R75, R68, R95.reuse, RZ, 0x1, P3 ;  /* 0x0000005f444b7211 */ /* 0x080fe200018f0cff */
[----:B------:R-:W-:Y:S01]  /*0770*/  IMAD.SHL.U32 R84, R149, 0x20, RZ ;  /* 0x0000002095547824 */ /* 0x000fe200078e00ff */
[-C--:B------:R-:W-:Y:S02]  /*0780*/  LEA.HI.X R61, R6, R95.reuse, RZ, 0x1, P5 ;  /* 0x0000005f063d7211 */ /* 0x080fe400028f0cff */
[-C--:B------:R-:W-:Y:S02]  /*0790*/  LEA R66, P3, R197, R94.reuse, 0x6 ;  /* 0x0000005ec5427211 */ /* 0x080fe400078630ff */
[----:B------:R-:W-:Y:S02]  /*07a0*/  LEA R70, P5, R189, R94, 0x6 ;  /* 0x0000005ebd467211 */ /* 0x000fe400078a30ff */
[-C--:B------:R-:W-:Y:S02]  /*07b0*/  LEA.HI.X R67, R18, R95.reuse, RZ, 0x1, P3 ;  /* 0x0000005f12437211 */ /* 0x080fe400018f0cff */
[----:B------:R-:W-:-:S02]  /*07c0*/  LEA.HI.X R71, R26, R95, RZ, 0x1, P5 ;  /* 0x0000005f1a477211 */ /* 0x000fc400028f0cff */
[-C--:B------:R-:W-:Y:S02]  /*07d0*/  LEA R18, P5, R149, R94.reuse, 0x6 ;  /* 0x0000005e95127211 */ /* 0x080fe400078a30ff */
[C---:B------:R-:W-:Y:S02]  /*07e0*/  LOP3.LUT R23, R133.reuse, 0x18, RZ, 0xfc, !PT ;  /* 0x0000001885177812 */ /* 0x040fe400078efcff */
[-C--:B------:R-:W-:Y:S02]  /*07f0*/  LEA.HI.X R19, R84, R95.reuse, RZ, 0x1, P5 ;  /* 0x0000005f54137211 */ /* 0x080fe400028f0cff */
[----:B------:R-:W2:Y:S01]  /*0800*/  LDS R84, [UR14] ;  /* 0x0000000eff547984 */ /* 0x000ea20008000800 */
[----:B------:R-:W-:Y:S01]  /*0810*/  LOP3.LUT R141, R133, 0x40, RZ, 0xfc, !PT ;  /* 0x00000040858d7812 */ /* 0x000fe200078efcff */
[C---:B------:R-:W-:Y:S01]  /*0820*/  IMAD.SHL.U32 R12, R23.reuse, 0x20, RZ ;  /* 0x00000020170c7824 */ /* 0x040fe200078e00ff */
[----:B------:R-:W-:Y:S01]  /*0830*/  LEA R36, P6, R23, R94, 0x6 ;  /* 0x0000005e17247211 */ /* 0x000fe200078c30ff */
[----:B------:R-:W-:Y:S01]  /*0840*/  BAR.SYNC.DEFER_BLOCKING 0x0 ;  /* 0x0000000000007b1d */ /* 0x000fe20000010000 */
[----:B------:R-:W-:Y:S01]  /*0850*/  LOP3.LUT R143, R133, 0x68, RZ, 0xfc, !PT ;  /* 0x00000068858f7812 */ /* 0x000fe200078efcff */
[----:B------:R-:W-:Y:S01]  /*0860*/  IMAD.SHL.U32 R54, R141, 0x20, RZ ;  /* 0x000000208d367824 */ /* 0x000fe200078e00ff */
[----:B------:R-:W-:-:S02]  /*0870*/  LEA.HI.X R37, R12, R95, RZ, 0x1, P6 ;  /* 0x0000005f0c257211 */ /* 0x000fc400030f0cff */
[-C--:B------:R-:W-:Y:S01]  /*0880*/  LEA R44, P6, R141, R94.reuse, 0x6 ;  /* 0x0000005e8d2c7211 */ /* 0x080fe200078c30ff */
[----:B------:R-:W-:Y:S01]  /*0890*/  IMAD.SHL.U32 R64, R143, 0x20, RZ ;  /* 0x000000208f407824 */ /* 0x000fe200078e00ff */
[-C--:B------:R-:W-:Y:S01]  /*08a0*/  LEA R28, P0, R165, R94.reuse, 0x1 ;  /* 0x0000005ea51c7211 */ /* 0x080fe200078008ff */
[----:B------:R-:W-:Y:S01]  /*08b0*/  IMAD.WIDE.U32 R36, R159, 0x2, R36 ;  /* 0x000000029f247825 */ /* 0x000fe200078e0024 */
[C---:B------:R-:W-:Y:S02]  /*08c0*/  LOP3.LUT R77, R133.reuse, 0x4, RZ, 0xfc, !PT ;  /* 0x00000004854d7812 */ /* 0x040fe400078efcff */
[----:B------:R-:W-:Y:S02]  /*08d0*/  LOP3.LUT R25, R133, 0x14, RZ, 0xfc, !PT ;  /* 0x0000001485197812 */ /* 0x000fe400078efcff */
[-C--:B------:R-:W-:Y:S01]  /*08e0*/  LEA.HI.X R45, R54, R95.reuse, RZ, 0x1, P6 ;  /* 0x0000005f362d7211 */ /* 0x080fe200030f0cff */
[----:B-1----:R-:W-:Y:S01]  /*08f0*/  IMAD.SHL.U32 R2, R77, 0x20, RZ ;  /* 0x000000204d027824 */ /* 0x002fe200078e00ff */
[----:B------:R-:W-:Y:S01]  /*0900*/  LEA R54, P6, R143, R94, 0x6 ;  /* 0x0000005e8f367211 */ /* 0x000fe200078c30ff */
[----:B------:R-:W-:Y:S01]  /*0910*/  IMAD.SHL.U32 R10, R25, 0x20, RZ ;  /* 0x00000020190a7824 */ /* 0x000fe200078e00ff */
[----:B------:R-:W-:-:S02]  /*0920*/  LEA.HI.X R29, R165, R95, RZ, 0x1, P0 ;  /* 0x0000005fa51d7211 */ /* 0x000fc400000f0cff */
[-C--:B------:R-:W-:Y:S02]  /*0930*/  LEA R58, P4, R77, R94.reuse, 0x6 ;  /* 0x0000005e4d3a7211 */ /* 0x080fe400078830ff */
[-C--:B------:R-:W-:Y:S01]  /*0940*/  LEA.HI.X R55, R64, R95.reuse, RZ, 0x1, P6 ;  /* 0x0000005f40377211 */ /* 0x080fe200030f0cff */
[----:B------:R-:W-:Y:S01]  /*0950*/  IMAD.WIDE.U32 R28, R159, 0x2, R28 ;  /* 0x000000029f1c7825 */ /* 0x000fe200078e001c */
[----:B------:R-:W-:Y:S01]  /*0960*/  LEA R62, P6, R25, R94, 0x6 ;  /* 0x0000005e193e7211 */ /* 0x000fe200078c30ff */
[----:B---3--:R-:W5:Y:S01]  /*0970*/  LDG.E.U16 R30, desc[UR16][R30.64] ;  /* 0x000000101e1e7981 */ /* 0x008f62000c1e1500 */
[-C--:B------:R-:W-:Y:S02]  /*0980*/  LEA.HI.X R59, R2, R95.reuse, RZ, 0x1, P4 ;  /* 0x0000005f023b7211 */ /* 0x080fe400020f0cff */
[----:B------:R-:W-:Y:S02]  /*0990*/  LEA.HI.X R63, R10, R95, RZ, 0x1, P6 ;  /* 0x0000005f0a3f7211 */ /* 0x000fe400030f0cff */
[C---:B------:R-:W-:Y:S01]  /*09a0*/  LOP3.LUT R11, R133.reuse, 0x1c, RZ, 0xfc, !PT ;  /* 0x0000001c850b7812 */ /* 0x040fe200078efcff */
[----:B------:R1:W5:Y:S01]  /*09b0*/  LDG.E.U16 R10, desc[UR16][R28.64] ;  /* 0x000000101c0a7981 */ /* 0x000362000c1e1500 */
[----:B------:R-:W-:-:S02]  /*09c0*/  LOP3.LUT R193, R133, 0x2c, RZ, 0xfc, !PT ;  /* 0x0000002c85c17812 */ /* 0x000fc400078efcff */
[----:B------:R-:W-:Y:S01]  /*09d0*/  LOP3.LUT R153, R133, 0x4c, RZ, 0xfc, !PT ;  /* 0x0000004c85997812 */ /* 0x000fe200078efcff */
[C---:B------:R-:W-:Y:S01]  /*09e0*/  IMAD.SHL.U32 R14, R11.reuse, 0x20, RZ ;  /* 0x000000200b0e7824 */ /* 0x040fe200078e00ff */
[-C--:B------:R-:W-:Y:S01]  /*09f0*/  LEA R64, P2, R11, R94.reuse, 0x6 ;  /* 0x0000005e0b407211 */ /* 0x080fe200078430ff */
[----:B------:R-:W-:Y:S01]  /*0a00*/  IMAD.SHL.U32 R22, R193, 0x20, RZ ;  /* 0x00000020c1167824 */ /* 0x000fe200078e00ff */
[----:B------:R-:W-:Y:S01]  /*0a10*/  LOP3.LUT R185, R133, 0x3c, RZ, 0xfc, !PT ;  /* 0x0000003c85b97812 */ /* 0x000fe200078efcff */
[----:B------:R-:W-:Y:S01]  /*0a20*/  IMAD.SHL.U32 R80, R153, 0x20, RZ ;  /* 0x0000002099507824 */ /* 0x000fe200078e00ff */
[----:B------:R-:W-:Y:S01]  /*0a30*/  LOP3.LUT R155, R133, 0x44, RZ, 0xfc, !PT ;  /* 0x00000044859b7812 */ /* 0x000fe200078efcff */
[----:B-1----:R-:W-:Y:S01]  /*0a40*/  IMAD.WIDE.U32 R28, R159, 0x2, R58 ;  /* 0x000000029f1c7825 */ /* 0x002fe200078e003a */
[-C--:B------:R-:W-:Y:S01]  /*0a50*/  LEA R68, P4, R193, R94.reuse, 0x6 ;  /* 0x0000005ec1447211 */ /* 0x080fe200078830ff */
[----:B------:R-:W5:Y:S01]  /*0a60*/  LDG.E.U16 R26, desc[UR16][R36.64] ;  /* 0x00000010241a7981 */ /* 0x000f62000c1e1500 */
[----:B------:R-:W-:Y:S01]  /*0a70*/  LOP3.LUT R137, R133, 0x54, RZ, 0xfc, !PT ;  /* 0x0000005485897812 */ /* 0x000fe200078efcff */
[----:B------:R-:W-:Y:S01]  /*0a80*/  IMAD.SHL.U32 R76, R185, 0x20, RZ ;  /* 0x00000020b94c7824 */ /* 0x000fe200078e00ff */
[-C--:B------:R-:W-:Y:S01]  /*0a90*/  LEA.HI.X R65, R14, R95.reuse, RZ, 0x1, P2 ;  /* 0x0000005f0e417211 */ /* 0x080fe200010f0cff */
[----:B------:R1:W5:Y:S01]  /*0aa0*/  LDG.E.U16 R31, desc[UR16][R28.64] ;  /* 0x000000101c1f7981 */ /* 0x000362000c1e1500 */
[-C--:B------:R-:W-:Y:S01]  /*0ab0*/  LEA R14, P3, R153, R94.reuse, 0x6 ;  /* 0x0000005e990e7211 */ /* 0x080fe200078630ff */
[----:B------:R-:W-:Y:S01]  /*0ac0*/  IMAD.WIDE.U32 R48, R159, 0x2, R48 ;  /* 0x000000029f307825 */ /* 0x000fe200078e0030 */
[----:B------:R-:W-:Y:S01]  /*0ad0*/  LOP3.LUT R147, R133, 0x64, RZ, 0xfc, !PT ;  /* 0x0000006485937812 */ /* 0x000fe200078efcff */
[----:B------:R-:W5:Y:S01]  /*0ae0*/  LDG.E.U16 R24, desc[UR16][R34.64] ;  /* 0x0000001022187981 */ /* 0x000f62000c1e1500 */
[-C--:B------:R-:W-:Y:S01]  /*0af0*/  LEA.HI.X R69, R22, R95.reuse, RZ, 0x1, P4 ;  /* 0x0000005f16457211 */ /* 0x080fe200020f0cff */
[----:B------:R-:W-:Y:S01]  /*0b00*/  IMAD.SHL.U32 R78, R155, 0x20, RZ ;  /* 0x000000209b4e7824 */ /* 0x000fe200078e00ff */
[-C--:B------:R-:W-:Y:S01]  /*0b10*/  LEA R72, P6, R185, R94.reuse, 0x6 ;  /* 0x0000005eb9487211 */ /* 0x080fe200078c30ff */
[----:B------:R3:W5:Y:S01]  /*0b20*/  LDG.E.U16 R22, desc[UR16][R32.64] ;  /* 0x0000001020167981 */ /* 0x000762000c1e1500 */
[----:B------:R-:W-:Y:S01]  /*0b30*/  LOP3.LUT R3, R133, 0x6c, RZ, 0xfc, !PT ;  /* 0x0000006c85037812 */ /* 0x000fe200078efcff */
[----:B-1----:R-:W1:Y:S01]  /*0b40*/  LDC.64 R28, c[0x0][0x388] ;  /* 0x0000e200ff1c7b82 */ /* 0x002e620000000a00 */
[----:B------:R-:W-:Y:S01]  /*0b50*/  IMAD.SHL.U32 R82, R137, 0x20, RZ ;  /* 0x0000002089527824 */ /* 0x000fe200078e00ff */
[-C--:B------:R-:W-:Y:S01]  /*0b60*/  LEA R12, P2, R155, R94.reuse, 0x6 ;  /* 0x0000005e9b0c7211 */ /* 0x080fe200078430ff */
[----:B------:R-:W-:Y:S01]  /*0b70*/  IMAD.WIDE.U32 R38, R159, 0x2, R38 ;  /* 0x000000029f267825 */ /* 0x000fe200078e0026 */
[-C--:B------:R-:W-:Y:S01]  /*0b80*/  LEA.HI.X R15, R80, R95.reuse, RZ, 0x1, P3 ;  /* 0x0000005f500f7211 */ /* 0x080fe200018f0cff */
[----:B------:R-:W5:Y:S01]  /*0b90*/  LDG.E.U16 R49, desc[UR16][R48.64] ;  /* 0x0000001030317981 */ /* 0x000f62000c1e1500 */
[----:B------:R-:W-:Y:S01]  /*0ba0*/  LEA R16, P4, R137, R94, 0x6 ;  /* 0x0000005e89107211 */ /* 0x000fe200078830ff */
[----:B------:R-:W-:Y:S01]  /*0bb0*/  IMAD.WIDE.U32 R40, R159, 0x2, R40 ;  /* 0x000000029f287825 */ /* 0x000fe200078e0028 */
[----:B------:R-:W-:-:S02]  /*0bc0*/  LEA.HI.X R73, R76, R95, RZ, 0x1, P6 ;  /* 0x0000005f4c497211 */ /* 0x000fc400030f0cff */
[----:B------:R-:W-:Y:S01]  /*0bd0*/  LOP3.LUT R145, R133, 0x74, RZ, 0xfc, !PT ;  /* 0x0000007485917812 */ /* 0x000fe200078efcff */
[----:B---3--:R-:W-:Y:S01]  /*0be0*/  IMAD.WIDE.U32 R32, R159, 0x2, R60 ;  /* 0x000000029f207825 */ /* 0x008fe200078e003c */
[CC--:B------:R-:W-:Y:S01]  /*0bf0*/  LEA R20, P6, R147.reuse, R94.reuse, 0x6 ;  /* 0x0000005e93147211 */ /* 0x0c0fe200078c30ff */
[----:B------:R-:W5:Y:S01]  /*0c00*/  LDG.E.U16 R76, desc[UR16][R38.64] ;  /* 0x00000010264c7981 */ /* 0x000f62000c1e1500 */
[-C--:B------:R-:W-:Y:S01]  /*0c10*/  LEA.HI.X R13, R78, R95.reuse, RZ, 0x1, P2 ;  /* 0x0000005f4e0d7211 */ /* 0x080fe200010f0cff */
[----:B------:R-:W-:Y:S01]  /*0c20*/  IMAD.SHL.U32 R86, R147, 0x20, RZ ;  /* 0x0000002093567824 */ /* 0x000fe200078e00ff */
[----:B------:R-:W-:Y:S01]  /*0c30*/  LEA.HI.X R17, R82, R95, RZ, 0x1, P4 ;  /* 0x0000005f52117211 */ /* 0x000fe200020f0cff */
[----:B------:R-:W-:Y:S01]  /*0c40*/  IMAD.WIDE.U32 R36, R159, 0x2, R64 ;  /* 0x000000029f247825 */ /* 0x000fe200078e0040 */
[----:B------:R1:W5:Y:S01]  /*0c50*/  LDG.E.U16 R48, desc[UR16][R32.64] ;  /* 0x0000001020307981 */ /* 0x000362000c1e1500 */
[C---:B------:R-:W-:Y:S02]  /*0c60*/  LEA R4, P2, R3.reuse, R94, 0x6 ;  /* 0x0000005e03047211 */ /* 0x040fe400078430ff */
[----:B------:R-:W-:Y:S01]  /*0c70*/  IMAD.SHL.U32 R88, R3, 0x20, RZ ;  /* 0x0000002003587824 */ /* 0x000fe200078e00ff */
[----:B------:R3:W5:Y:S01]  /*0c80*/  LDG.E.U16 R78, desc[UR16][R40.64] ;  /* 0x00000010284e7981 */ /* 0x000762000c1e1500 */
[----:B------:R-:W-:Y:S01]  /*0c90*/  IMAD.WIDE.U32 R14, R159, 0x2, R14 ;  /* 0x000000029f0e7825 */ /* 0x000fe200078e000e */
[----:B------:R-:W-:-:S02]  /*0ca0*/  LOP3.LUT R133, R133, 0x7c, RZ, 0xfc, !PT ;  /* 0x0000007c85857812 */ /* 0x000fc400078efcff */
[-C--:B------:R-:W-:Y:S01]  /*0cb0*/  LEA.HI.X R21, R86, R95.reuse, RZ, 0x1, P6 ;  /* 0x0000005f56157211 */ /* 0x080fe200030f0cff */
[C---:B------:R-:W-:Y:S01]  /*0cc0*/  IMAD.SHL.U32 R134, R165.reuse, 0x4, RZ ;  /* 0x00000004a5867824 */ /* 0x040fe200078e00ff */
[----:B-1----:R-:W-:Y:S01]  /*0cd0*/  LEA R32, P0, R165, R28, 0x3 ;  /* 0x0000001ca5207211 */ /* 0x002fe200078018ff */
[----:B------:R-:W-:Y:S01]  /*0ce0*/  IMAD.WIDE.U32 R42, R159, 0x2, R42 ;  /* 0x000000029f2a7825 */ /* 0x000fe200078e002a */
[----:B------:R-:W5:Y:S01]  /*0cf0*/  LDG.E.U16 R36, desc[UR16][R36.64] ;  /* 0x0000001024247981 */ /* 0x000f62000c1e1500 */
[-C--:B------:R-:W-:Y:S02]  /*0d00*/  LEA R6, P3, R145, R94.reuse, 0x6 ;  /* 0x0000005e91067211 */ /* 0x080fe400078630ff */
[C---:B------:R-:W-:Y:S01]  /*0d10*/  IMAD.WIDE.U32 R34, R159.reuse, 0x2, R62 ;  /* 0x000000029f227825 */ /* 0x040fe200078e003e */
[----:B------:R-:W-:Y:S01]  /*0d20*/  LEA.HI.X R5, R88, R95, RZ, 0x1, P2 ;  /* 0x0000005f58057211 */ /* 0x000fe200010f0cff */
[----:B------:R-:W5:Y:S02]  /*0d30*/  LDG.E.U16 R80, desc[UR16][R42.64] ;  /* 0x000000102a507981 */ /* 0x000f64000c1e1500 */
[----:B------:R-:W-:Y:S01]  /*0d40*/  IMAD.WIDE.U32 R38, R159, 0x2, R66 ;  /* 0x000000029f267825 */ /* 0x000fe200078e0042 */
[----:B------:R-:W-:Y:S01]  /*0d50*/  LEA.HI.X R33, R134, R29, RZ, 0x1, P0 ;  /* 0x0000001d86217211 */ /* 0x000fe200000f0cff */
[----:B------:R-:W5:Y:S01]  /*0d60*/  LDG.E.U16 R34, desc[UR16][R34.64] ;  /* 0x0000001022227981 */ /* 0x000f62000c1e1500 */
[----:B------:R-:W-:Y:S01]  /*0d70*/  LEA R8, P4, R133, R94, 0x6 ;  /* 0x0000005e85087211 */ /* 0x000fe200078830ff */
[----:B---3--:R-:W-:-:S02]  /*0d80*/  IMAD.WIDE.U32 R40, R159, 0x2, R68 ;  /* 0x000000029f287825 */ /* 0x008fc400078e0044 */
[----:B------:R1:W5:Y:S02]  /*0d90*/  LDG.E.U16 R37, desc[UR16][R14.64] ;  /* 0x000000100e257981 */ /* 0x000364000c1e1500 */
[----:B------:R-:W-:Y:S02]  /*0da0*/  IMAD.SHL.U32 R90, R145, 0x20, RZ ;  /* 0x00000020915a7824 */ /* 0x000fe400078e00ff */
[C---:B------:R-:W-:Y:S01]  /*0db0*/  IMAD.WIDE.U32 R12, R159.reuse, 0x2, R12 ;  /* 0x000000029f0c7825 */ /* 0x040fe200078e000c */
[----:B------:R-:W5:Y:S02]  /*0dc0*/  LDG.E.U16 R38, desc[UR16][R38.64] ;  /* 0x0000001026267981 */ /* 0x000f64000c1e1500 */
[----:B------:R-:W-:Y:S01]  /*0dd0*/  LEA.HI.X R7, R90, R95, RZ, 0x1, P3 ;  /* 0x0000005f5a077211 */ /* 0x000fe200018f0cff */
[----:B------:R-:W-:Y:S01]  /*0de0*/  IMAD.WIDE.U32 R16, R159, 0x2, R16 ;  /* 0x000000029f107825 */ /* 0x000fe200078e0010 */
[----:B------:R-:W5:Y:S01]  /*0df0*/  LDG.E.U16 R40, desc[UR16][R40.64] ;  /* 0x0000001028287981 */ /* 0x000f62000c1e1500 */
[----:B-1----:R-:W-:-:S02]  /*0e00*/  LEA R14, P0, R77, R28, 0x8 ;  /* 0x0000001c4d0e7211 */ /* 0x002fc400078040ff */
[----:B------:R-:W-:Y:S01]  /*0e10*/  IMAD.WIDE.U32 R18, R159, 0x2, R18 ;  /* 0x000000029f127825 */ /* 0x000fe200078e0012 */
[----:B------:R-:W5:Y:S03]  /*0e20*/  LDG.E.U16 R35, desc[UR16][R12.64] ;  /* 0x000000100c237981 */ /* 0x000f66000c1e1500 */
[----:B------:R-:W-:Y:S01]  /*0e30*/  IMAD.SHL.U32 R136, R77, 0x80, RZ ;  /* 0x000000804d887824 */ /* 0x000fe200078e00ff */
[----:B------:R1:W5:Y:S01]  /*0e40*/  LDG.E.U16 R39, desc[UR16][R16.64] ;  /* 0x0000001010277981 */ /* 0x000362000c1e1500 */
[----:B------:R-:W-:-:S03]  /*0e50*/  IMAD.WIDE.U32 R44, R159, 0x2, R44 ;  /* 0x000000029f2c7825 */ /* 0x000fc600078e002c */
[----:B------:R3:W5:Y:S01]  /*0e60*/  LDG.E.U16 R41, desc[UR16][R18.64] ;  /* 0x0000001012297981 */ /* 0x000762000c1e1500 */
[----:B------:R-:W-:Y:S02]  /*0e70*/  IMAD.SHL.U32 R92, R133, 0x20, RZ ;  /* 0x00000020855c7824 */ /* 0x000fe400078e00ff */
[C---:B------:R-:W-:Y:S01]  /*0e80*/  IMAD.WIDE.U32 R50, R159.reuse, 0x2, R50 ;  /* 0x000000029f327825 */ /* 0x040fe200078e0032 */
[----:B------:R-:W-:Y:S01]  /*0e90*/  LEA.HI.X R15, R136, R29, RZ, 0x1, P0 ;  /* 0x0000001d880f7211 */ /* 0x000fe200000f0cff */
[----:B------:R4:W5:Y:S02]  /*0ea0*/  LDG.E.U16 R82, desc[UR16][R44.64] ;  /* 0x000000102c527981 */ /* 0x000964000c1e1500 */
[----:B------:R-:W-:Y:S01]  /*0eb0*/  IMAD.WIDE.U32 R42, R159, 0x2, R70 ;  /* 0x000000029f2a7825 */ /* 0x000fe200078e0046 */
[-C--:B-1----:R-:W-:Y:S01]  /*0ec0*/  LEA R16, P2, R79, R28.reuse, 0x8 ;  /* 0x0000001c4f107211 */ /* 0x082fe200078440ff */
[----:B------:R-:W5:Y:S02]  /*0ed0*/  LDG.E.U16 R50, desc[UR16][R50.64] ;  /* 0x0000001032327981 */ /* 0x000f64000c1e1500 */
[----:B------:R-:W-:Y:S01]  /*0ee0*/  IMAD.WIDE.U32 R20, R159, 0x2, R20 ;  /* 0x000000029f147825 */ /* 0x000fe200078e0014 */
[----:B---3--:R-:W-:Y:S01]  /*0ef0*/  LEA R18, P0, R81, R28, 0x8 ;  /* 0x0000001c51127211 */ /* 0x008fe200078040ff */
[----:B------:R-:W5:Y:S01]  /*0f00*/  LDG.E.U16 R42, desc[UR16][R42.64] ;  /* 0x000000102a2a7981 */ /* 0x000f62000c1e1500 */
[----:B------:R-:W-:Y:S01]  /*0f10*/  LEA.HI.X R9, R92, R95, RZ, 0x1, P4 ;  /* 0x0000005f5c097211 */ /* 0x000fe200020f0cff */
[----:B------:R-:W-:-:S02]  /*0f20*/  IMAD.WIDE.U32 R46, R159, 0x2, R46 ;  /* 0x000000029f2e7825 */ /* 0x000fc400078e002e */
[----:B------:R-:W5:Y:S02]  /*0f30*/  LDG.E.U16 R20, desc[UR16][R20.64] ;  /* 0x0000001014147981 */ /* 0x000f64000c1e1500 */
[----:B------:R-:W-:Y:S02]  /*0f40*/  IMAD.WIDE.U32 R4, R159, 0x2, R4 ;  /* 0x000000029f047825 */ /* 0x000fe400078e0004 */
[----:B------:R1:W5:Y:S02]  /*0f50*/  LDG.E.U16 R83, desc[UR16][R46.64] ;  /* 0x000000102e537981 */ /* 0x000364000c1e1500 */
[----:B------:R-:W-:Y:S02]  /*0f60*/  IMAD.SHL.U32 R146, R79, 0x80, RZ ;  /* 0x000000804f927824 */ /* 0x000fe400078e00ff */
[----:B------:R-:W-:Y:S01]  /*0f70*/  IMAD.WIDE.U32 R12, R159, 0x2, R32 ;  /* 0x000000029f0c7825 */ /* 0x000fe200078e0020 */
[----:B------:R3:W5:Y:S03]  /*0f80*/  LDG.E.U16 R43, desc[UR16][R4.64] ;  /* 0x00000010042b7981 */ /* 0x000766000c1e1500 */
[----:B------:R-:W-:-:S02]  /*0f90*/  IMAD.SHL.U32 R144, R81, 0x80, RZ ;  /* 0x0000008051907824 */ /* 0x000fc400078e00ff */
[C---:B----4-:R-:W-:Y:S01]  /*0fa0*/  IMAD.WIDE.U32 R44, R159.reuse, 0x2, R72 ;  /* 0x000000029f2c7825 */ /* 0x050fe200078e0048 */
[-C--:B------:R-:W-:Y:S01]  /*0fb0*/  LEA.HI.X R17, R146, R29.reuse, RZ, 0x1, P2 ;  /* 0x0000001d92117211 */ /* 0x080fe200010f0cff */
[----:B------:R-:W5:Y:S01]  /*0fc0*/  LDG.E.U16 R21, desc[UR16][R12.64] ;  /* 0x000000100c157981 */ /* 0x000f62000c1e1500 */
[----:B------:R-:W-:Y:S01]  /*0fd0*/  LEA.HI.X R19, R144, R29, RZ, 0x1, P0 ;  /* 0x0000001d90137211 */ /* 0x000fe200000f0cff */
[----:B------:R-:W-:Y:S02]  /*0fe0*/  IMAD.WIDE.U32 R6, R159, 0x2, R6 ;  /* 0x000000029f067825 */ /* 0x000fe400078e0006 */
[----:B------:R-:W5:Y:S02]  /*0ff0*/  LDG.E.U16 R32, desc[UR16][R12.64+0x40] ;  /* 0x000040100c207981 */ /* 0x000f64000c1e1500 */
[----:B------:R-:W-:Y:S02]  /*1000*/  IMAD.SHL.U32 R140, R27, 0x80, RZ ;  /* 0x000000801b8c7824 */ /* 0x000fe400078e00ff */
[----:B------:R-:W5:Y:S01]  /*1010*/  LDG.E.U16 R33, desc[UR16][R12.64+0x80] ;  /* 0x000080100c217981 */ /* 0x000f62000c1e1500 */
[----:B-1----:R-:W-:-:S03]  /*1020*/  IMAD.WIDE.U32 R46, R159, 0x2, R74 ;  /* 0x000000029f2e7825 */ /* 0x002fc600078e004a */
[----:B------:R1:W5:Y:S01]  /*1030*/  LDG.E.U16 R51, desc[UR16][R12.64+0xc0] ;  /* 0x0000c0100c337981 */ /* 0x000362000c1e1500 */
[----:B---3--:R-:W-:Y:S01]  /*1040*/  IMAD.WIDE.U32 R4, R159, 0x2, R14 ;  /* 0x000000029f047825 */ /* 0x008fe200078e000e */
[CC--:B------:R-:W-:Y:S02]  /*1050*/  LEA R14, P2, R25.reuse, R28.reuse, 0x8 ;  /* 0x0000001c190e7211 */ /* 0x0c0fe400078440ff */
[----:B------:R-:W5:Y:S01]  /*1060*/  LDG.E.U16 R44, desc[UR16][R44.64] ;  /* 0x000000102c2c7981 */ /* 0x000f62000c1e1500 */
[----:B------:R-:W-:Y:S02]  /*1070*/  IMAD.SHL.U32 R142, R25, 0x80, RZ ;  /* 0x00000080198e7824 */ /* 0x000fe400078e00ff */
[----:B------:R-:W-:Y:S01]  /*1080*/  IMAD.WIDE.U32 R8, R159, 0x2, R8 ;  /* 0x000000029f087825 */ /* 0x000fe200078e0008 */
[----:B------:R-:W5:Y:S01]  /*1090*/  LDG.E.U16 R46, desc[UR16][R46.64] ;  /* 0x000000102e2e7981 */ /* 0x000f62000c1e1500 */
[----:B-1----:R-:W-:Y:S02]  /*10a0*/  LEA R12, P0, R27, R28, 0x8 ;  /* 0x0000001c1b0c7211 */ /* 0x002fe400078040ff */
[----:B------:R-:W-:Y:S01]  /*10b0*/  IMAD.SHL.U32 R138, R23, 0x80, RZ ;  /* 0x00000080178a7824 */ /* 0x000fe200078e00ff */
[-C--:B------:R-:W-:Y:S01]  /*10c0*/  LEA.HI.X R15, R142, R29.reuse, RZ, 0x1, P2 ;  /* 0x0000001d8e0f7211 */ /* 0x080fe200010f0cff */
[----:B------:R-:W-:Y:S01]  /*10d0*/  IMAD.SHL.U32 R2, R11, 0x80, RZ ;  /* 0x000000800b027824 */ /* 0x000fe200078e00ff */
[----:B------:R1:W5:Y:S01]  /*10e0*/  LDG.E.U16 R45, desc[UR16][R6.64] ;  /* 0x00000010062d7981 */ /* 0x000362000c1e1500 */
[----:B------:R-:W-:-:S03]  /*10f0*/  LEA.HI.X R13, R140, R29, RZ, 0x1, P0 ;  /* 0x0000001d8c0d7211 */ /* 0x000fc600000f0cff */
[----:B------:R3:W5:Y:S01]  /*1100*/  LDG.E.U16 R47, desc[UR16][R8.64] ;  /* 0x00000010082f7981 */ /* 0x000762000c1e1500 */
[----:B------:R-:W-:-:S03]  /*1110*/  IMAD.WIDE.U32 R52, R159, 0x2, R52 ;  /* 0x000000029f347825 */ /* 0x000fc600078e0034 */
[----:B------:R-:W5:Y:S01]  /*1120*/  LDG.E.U16 R58, desc[UR16][R4.64+0xc0] ;  /* 0x0000c010043a7981 */ /* 0x000f62000c1e1500 */
[----:B-1----:R-:W-:Y:S01]  /*1130*/  IMAD.WIDE.U32 R6, R159, 0x2, R16 ;  /* 0x000000029f067825 */ /* 0x002fe200078e0010 */
[-C--:B------:R-:W-:Y:S02]  /*1140*/  LEA R16, P0, R23, R28.reuse, 0x8 ;  /* 0x0000001c17107211 */ /* 0x080fe400078040ff */
[----:B------:R-:W5:Y:S01]  /*1150*/  LDG.E.U16 R52, desc[UR16][R52.64] ;  /* 0x0000001034347981 */ /* 0x000f62000c1e1500 */
[----:B---3--:R-:W-:Y:S01]  /*1160*/  IMAD.WIDE.U32 R8, R159, 0x2, R18 ;  /* 0x000000029f087825 */ /* 0x008fe200078e0012 */
[----:B------:R-:W-:Y:S02]  /*1170*/  LEA.HI.X R17, R138, R29, RZ, 0x1, P0 ;  /* 0x0000001d8a117211 */ /* 0x000fe400000f0cff */
[----:B------:R-:W5:Y:S01]  /*1180*/  LDG.E.U16 R18, desc[UR16][R6.64] ;  /* 0x0000001006127981 */ /* 0x000f62000c1e1500 */
[----:B------:R-:W-:Y:S01]  /*1190*/  LEA R28, P3, R11, R28, 0x8 ;  /* 0x0000001c0b1c7211 */ /* 0x000fe200078640ff */
[----:B------:R-:W-:-:S02]  /*11a0*/  IMAD.WIDE.U32 R54, R159, 0x2, R54 ;  /* 0x000000029f367825 */ /* 0x000fc400078e0036 */
[----:B------:R-:W5:Y:S02]  /*11b0*/  LDG.E.U16 R19, desc[UR16][R6.64+0x40] ;  /* 0x0000401006137981 */ /* 0x000f64000c1e1500 */
[----:B------:R-:W-:Y:S02]  /*11c0*/  IMAD.WIDE.U32 R56, R159, 0x2, R56 ;  /* 0x000000029f387825 */ /* 0x000fe400078e0038 */
[----:B------:R-:W5:Y:S04]  /*11d0*/  LDG.E.U16 R59, desc[UR16][R6.64+0x80] ;  /* 0x00008010063b7981 */ /* 0x000f68000c1e1500 */
[----:B------:R1:W5:Y:S01]  /*11e0*/  LDG.E.U16 R60, desc[UR16][R6.64+0xc0] ;  /* 0x0000c010063c7981 */ /* 0x000362000c1e1500 */
[----:B------:R-:W-:-:S03]  /*11f0*/  LEA.HI.X R29, R2, R29, RZ, 0x1, P3 ;  /* 0x0000001d021d7211 */ /* 0x000fc600018f0cff */
[----:B------:R-:W5:Y:S04]  /*1200*/  LDG.E.U16 R27, desc[UR16][R8.64] ;  /* 0x00000010081b7981 */ /* 0x000f68000c1e1500 */
[----:B------:R-:W5:Y:S01]  /*1210*/  LDG.E.U16 R61, desc[UR16][R8.64+0x40] ;  /* 0x00004010083d7981 */ /* 0x000f62000c1e1500 */
[----:B-1----:R-:W-:-:S03]  /*1220*/  IMAD.WIDE.U32 R6, R159, 0x2, R14 ;  /* 0x000000029f067825 */ /* 0x002fc600078e000e */
[----:B------:R-:W5:Y:S04]  /*1230*/  LDG.E.U16 R62, desc[UR16][R8.64+0x80] ;  /* 0x00008010083e7981 */ /* 0x000f68000c1e1500 */
[----:B------:R1:W5:Y:S04]  /*1240*/  LDG.E.U16 R63, desc[UR16][R8.64+0xc0] ;  /* 0x0000c010083f7981 */ /* 0x000368000c1e1500 */
[----:B------:R-:W5:Y:S04]  /*1250*/  LDG.E.U16 R25, desc[UR16][R6.64+0x80] ;  /* 0x0000801006197981 */ /* 0x000f68000c1e1500 */
[----:B------:R-:W5:Y:S01]  /*1260*/  LDG.E.U16 R64, desc[UR16][R6.64+0xc0] ;  /* 0x0000c01006407981 */ /* 0x000f62000c1e1500 */
[----:B-1----:R-:W-:-:S03]  /*1270*/  IMAD.WIDE.U32 R8, R159, 0x2, R16 ;  /* 0x000000029f087825 */ /* 0x002fc600078e0010 */
[----:B------:R-:W5:Y:S04]  /*1280*/  LDG.E.U16 R16, desc[UR16][R6.64] ;  /* 0x0000001006107981 */ /* 0x000f68000c1e1500 */
[----:B------:R1:W5:Y:S04]  /*1290*/  LDG.E.U16 R17, desc[UR16][R6.64+0x40] ;  /* 0x0000401006117981 */ /* 0x000368000c1e1500 */
[----:B------:R-:W5:Y:S04]  /*12a0*/  LDG.E.U16 R54, desc[UR16][R54.64] ;  /* 0x0000001036367981 */ /* 0x000f68000c1e1500 */
[----:B------:R-:W5:Y:S01]  /*12b0*/  LDG.E.U16 R56, desc[UR16][R56.64] ;  /* 0x0000001038387981 */ /* 0x000f62000c1e1500 */
[----:B-1----:R-:W-:-:S03]  /*12c0*/  SHF.R.S32.HI R7, RZ, 0x6, R0 ;  /* 0x00000006ff077819 */ /* 0x002fc60000011400 */
[----:B------:R-:W5:Y:S01]  /*12d0*/  LDG.E.U16 R53, desc[UR16][R4.64] ;  /* 0x0000001004357981 */ /* 0x000f62000c1e1500 */
[----:B------:R-:W-:-:S03]  /*12e0*/  SHF.R.U32.HI R69, RZ, 0x5, R0 ;  /* 0x00000005ff457819 */ /* 0x000fc60000011600 */
[----:B------:R-:W5:Y:S01]  /*12f0*/  LDG.E.U16 R55, desc[UR16][R4.64+0x40] ;  /* 0x0000401004377981 */ /* 0x000f62000c1e1500 */
[----:B------:R-:W-:-:S03]  /*1300*/  SGXT R7, R7, 0x1 ;  /* 0x000000010707781a */ /* 0x000fc60000000200 */
[----:B------:R1:W5:Y:S01]  /*1310*/  LDG.E.U16 R57, desc[UR16][R4.64+0x80] ;  /* 0x0000801004397981 */ /* 0x000362000c1e1500 */
[----:B------:R-:W-:Y:S01]  /*1320*/  IMAD.SHL.U32 R6, R0, 0x2, RZ ;  /* 0x0000000200067824 */ /* 0x000fe200078e00ff */
[----:B------:R-:W-:Y:S02]  /*1330*/  LOP3.LUT R7, R7, 0x90, RZ, 0xc0, !PT ;  /* 0x0000009007077812 */ /* 0x000fe400078ec0ff */
[----:B------:R3:W5:Y:S01]  /*1340*/  LDG.E.U16 R65, desc[UR16][R8.64+0x80] ;  /* 0x0000801008417981 */ /* 0x000762000c1e1500 */
[----:B-1----:R-:W-:-:S04]  /*1350*/  IMAD.WIDE.U32 R4, R159, 0x2, R12 ;  /* 0x000000029f047825 */ /* 0x002fc800078e000c */
[----:B------:R-:W-:Y:S01]  /*1360*/  IMAD.WIDE.U32 R12, R159, 0x2, R28 ;  /* 0x000000029f0c7825 */ /* 0x000fe200078e001c */
[----:B------:R3:W5:Y:S01]  /*1370*/  LDG.E.U16 R11, desc[UR16][R4.64] ;  /* 0x00000010040b7981 */ /* 0x000762000c1e1500 */
[----:B------:R-:W-:Y:S02]  /*1380*/  R2UR UR9, R69 ;  /* 0x00000000450972ca */ /* 0x000fe400000e0000 */
[----:B--2---:R-:W-:Y:S01]  /*1390*/  R2UR UR15, R84 ;  /* 0x00000000540f72ca */ /* 0x004fe200000e0000 */
[----:B------:R3:W5:Y:S04]  /*13a0*/  LDG.E.U16 R14, desc[UR16][R4.64+0x40] ;  /* 0x00004010040e7981 */ /* 0x000768000c1e1500 */
[----:B------:R3:W5:Y:S04]  /*13b0*/  LDG.E.U16 R15, desc[UR16][R4.64+0x80] ;  /* 0x00008010040f7981 */ /* 0x000768000c1e1500 */
[----:B------:R3:W5:Y:S01]  /*13c0*/  LDG.E.U16 R23, desc[UR16][R4.64+0xc0] ;  /* 0x0000c01004177981 */ /* 0x000762000c1e1500 */
[----:B------:R-:W-:-:S03]  /*13d0*/  LOP3.LUT R7, R7, 0x7e, R6, 0x78, !PT ;  /* 0x0000007e07077812 */ /* 0x000fc600078e7806 */
[----:B------:R3:W5:Y:S04]  /*13e0*/  LDG.E.U16 R28, desc[UR16][R8.64] ;  /* 0x00000010081c7981 */ /* 0x000768000c1e1500 */
[----:B------:R3:W5:Y:S04]  /*13f0*/  LDG.E.U16 R29, desc[UR16][R8.64+0x40] ;  /* 0x00004010081d7981 */ /* 0x000768000c1e1500 */
[----:B------:R3:W5:Y:S04]  /*1400*/  LDG.E.U16 R4, desc[UR16][R8.64+0xc0] ;  /* 0x0000c01008047981 */ /* 0x000768000c1e1500 */
[----:B------:R3:W5:Y:S04]  /*1410*/  LDG.E.U16 R5, desc[UR16][R12.64] ;  /* 0x000000100c057981 */ /* 0x000768000c1e1500 */
[----:B------:R3:W5:Y:S04]  /*1420*/  LDG.E.U16 R66, desc[UR16][R12.64+0x40] ;  /* 0x000040100c427981 */ /* 0x000768000c1e1500 */
[----:B------:R3:W5:Y:S04]  /*1430*/  LDG.E.U16 R67, desc[UR16][R12.64+0x80] ;  /* 0x000080100c437981 */ /* 0x000768000c1e1500 */
[----:B------:R3:W5:Y:S01]  /*1440*/  LDG.E.U16 R68, desc[UR16][R12.64+0xc0] ;  /* 0x0000c0100c447981 */ /* 0x000762000c1e1500 */
[----:B------:R-:W-:Y:S05]  /*1450*/  @P1 BRA `(.L_x_5) ;  /* 0x0000000000181947 */ /* 0x000fea0003800000 */
[----:B------:R-:W-:Y:S01]  /*1460*/  ELECT P0, URZ, PT ;  /* 0x0000000000ff782f */ /* 0x000fe20003800000 */
[----:B------:R-:W-:Y:S01]  /*1470*/  IMAD.MOV.U32 R6, RZ, RZ, 0x1 ;  /* 0x00000001ff067424 */ /* 0x000fe200078e00ff */
[----:B------:R-:W-:Y:S01]  /*1480*/  UMOV UR4, 0x40 ;  /* 0x0000004000047882 */ /* 0x000fe20000000000 */
[----:B------:R-:W-:Y:S01]  /*1490*/  UVIRTCOUNT.DEALLOC.SMPOOL 0x80 ;  /* 0x000000800000784c */ /* 0x000fe20000000000 */
[----:B------:R-:W-:-:S09]  /*14a0*/  ULEA UR4, UR8, UR4, 0x18 ;  /* 0x0000000408047291 */ /* 0x000fd2000f8ec0ff */
[----:B------:R1:W-:Y:S03]  /*14b0*/  @P0 STS.U8 [UR4], R6 ;  /* 0x00000006ff000988 */ /* 0x0003e60008000004 */
.L_x_5:
[----:B------:R-:W-:Y:S01]  /*14c0*/  LOP3.LUT P2, RZ, R0, 0x7f, RZ, 0xc0, !PT ;  /* 0x0000007f00ff7812 */ /* 0x000fe2000784c0ff */
[----:B------:R-:W-:Y:S01]  /*14d0*/  UMOV UR4, 0x1 ;  /* 0x0000000100047882 */ /* 0x000fe20000000000 */
[----:B-----5:R-:W-:Y:S01]  /*14e0*/  STS.U16 [R7+UR14+0x200], R22 ;  /* 0x0002001607007988 */ /* 0x020fe2000800040e */
[----:B-1----:R-:W-:Y:S02]  /*14f0*/  LOP3.LUT R6, R7, 0x20, RZ, 0x3c, !PT ;  /* 0x0000002007067812 */ /* 0x002fe400078e3cff */
[----:B------:R-:W-:Y:S01]  /*1500*/  SHF.R.U32.HI R132, RZ, 0x1, R165 ;  /* 0x00000001ff847819 */ /* 0x000fe200000116a5 */
[----:B------:R-:W-:Y:S04]  /*1510*/  STS.U16 [R7+UR14+0x400], R24 ;  /* 0x0004001807007988 */ /* 0x000fe8000800040e */
[----:B------:R-:W-:Y:S03]  /*1520*/  STS.U16 [R7+UR14+0x600], R26 ;  /* 0x0006001a07007988 */ /* 0x000fe6000800040e */
[----:B------:R-:W-:Y:S01]  /*1530*/  VOTEU.ALL UP0, P2 ;  /* 0x0000000000ff7886 */ /* 0x000fe20001000000 */
[----:B------:R-:W-:Y:S01]  /*1540*/  STS.U16 [R7+UR14+0x800], R30 ;  /* 0x0008001e07007988 */ /* 0x000fe2000800040e */
[----:B------:R-:W-:-:S03]  /*1550*/  VOTEU.ALL UP1, P2 ;  /* 0x0000000000ff7886 */ /* 0x000fc60001020000 */
[----:B------:R-:W-:Y:S01]  /*1560*/  STS.U16 [R7+UR14+0xa00], R76 ;  /* 0x000a004c07007988 */ /* 0x000fe2000800040e */
[----:B------:R-:W-:-:S04]  /*1570*/  @!UP0 UIADD3 UR4, UPT, UPT, -UR4, 0x100000, URZ ;  /* 0x0010000004048890 */ /* 0x000fc8000fffe1ff */
[----:B------:R-:W-:Y:S02]  /*1580*/  @!UP0 USHF.L.U32 UR5, UR4, 0xb, URZ ;  /* 0x0000000b04058899 */ /* 0x000fe400080006ff */
[----:B------:R-:W-:Y:S02]  /*1590*/  @!UP0 USHF.L.U32 UR4, UR4, 0x1, URZ ;  /* 0x0000000104048899 */ /* 0x000fe400080006ff */
[----:B------:R-:W-:Y:S01]  /*15a0*/  UISETP.NE.U32.AND UP0, UPT, UR9, URZ, UPT ;  /* 0x000000ff0900728c */ /* 0x000fe2000bf05070 */
[----:B------:R-:W-:Y:S04]  /*15b0*/  STS.U16 [R7+UR14+0xc00], R78 ;  /* 0x000c004e07007988 */ /* 0x000fe8000800040e */
        /* <DEDUP_REMOVED lines=9> */
[----:B------:R1:W-:Y:S04]  /*1650*/  STS.U16 [R7+UR14], R10 ;  /* 0x0000000a07007988 */ /* 0x0003e8000800040e */
[----:B------:R-:W-:Y:S04]  /*1660*/  STS.U16 [R6+UR14+0x100], R31 ;  /* 0x0001001f06007988 */ /* 0x000fe8000800040e */
[----:B------:R-:W-:Y:S01]  /*1670*/  STS.U16 [R6+UR14+0x300], R48 ;  /* 0x0003003006007988 */ /* 0x000fe2000800040e */
[----:B-1----:R-:W-:-:S03]  /*1680*/  IMAD R7, R159, 0x2, R134 ;  /* 0x000000029f077824 */ /* 0x002fc600078e0286 */
[----:B------:R-:W-:Y:S02]  /*1690*/  STS.U16 [R6+UR14+0x500], R34 ;  /* 0x0005002206007988 */ /* 0x000fe4000800040e */
[----:B---3--:R-:W-:Y:S02]  /*16a0*/  LOP3.LUT R8, R7, R132, RZ, 0x3c, !PT ;  /* 0x0000008407087212 */ /* 0x008fe400078e3cff */
        /* <DEDUP_REMOVED lines=36> */
[----:B------:R1:W-:Y:S04]  /*18f0*/  STS.U16 [R8+UR14+0x3c40], R4 ;  /* 0x003c400408007988 */ /* 0x0003e8000800040e */
[----:B------:R2:W-:Y:S04]  /*1900*/  STS.U16 [R8+UR14+0x2000], R21 ;  /* 0x0020001508007988 */ /* 0x0005e8000800040e */
[----:B------:R2:W-:Y:S01]  /*1910*/  STS.U16 [R8+UR14+0x2040], R32 ;  /* 0x0020402008007988 */ /* 0x0005e2000800040e */
[----:B-1----:R-:W-:-:S03]  /*1920*/  LOP3.LUT R4, R0, 0x7f, RZ, 0xc0, !PT ;  /* 0x0000007f00047812 */ /* 0x002fc600078ec0ff */
[----:B------:R2:W-:Y:S04]  /*1930*/  STS.U16 [R8+UR14+0x3000], R33 ;  /* 0x0030002108007988 */ /* 0x0005e8000800040e */
[----:B------:R2:W-:Y:S04]  /*1940*/  STS.U16 [R8+UR14+0x3040], R51 ;  /* 0x0030403308007988 */ /* 0x0005e8000800040e */
[----:B------:R2:W-:Y:S04]  /*1950*/  STS.U16 [R8+UR14+0x2e40], R5 ;  /* 0x002e400508007988 */ /* 0x0005e8000800040e */
[----:B------:R2:W-:Y:S04]  /*1960*/  STS.U16 [R8+UR14+0x2e00], R66 ;  /* 0x002e004208007988 */ /* 0x0005e8000800040e */
[----:B------:R2:W-:Y:S04]  /*1970*/  STS.U16 [R8+UR14+0x3e40], R67 ;  /* 0x003e404308007988 */ /* 0x0005e8000800040e */
[----:B------:R2:W-:Y:S01]  /*1980*/  STS.U16 [R8+UR14+0x3e00], R68 ;  /* 0x003e004408007988 */ /* 0x0005e2000800040e */
[----:B------:R1:W-:Y:S06]  /*1990*/  MEMBAR.ALL.CTA ;  /* 0x0000000000007992 */ /* 0x0003ec0000008000 */
[----:B-1----:R-:W-:Y:S04]  /*19a0*/  FENCE.VIEW.ASYNC.S ;  /* 0x00000000000073c6 */ /* 0x002fe80000000000 */
[----:B------:R-:W1:Y:S02]  /*19b0*/  FENCE.VIEW.ASYNC.S ;  /* 0x00000000000073c6 */ /* 0x000e640000000000 */
[----:B-1----:R2:W1:Y:S02]  /*19c0*/  @!UP1 SYNCS.EXCH.64 URZ, [UR14+0x4000], UR4 ;  /* 0x004000040eff95b2 */ /* 0x0024640008000100 */
[----:B-1----:R-:W-:Y:S06]  /*19d0*/  BAR.SYNC.DEFER_BLOCKING 0x0 ;  /* 0x0000000000007b1d */ /* 0x002fec0000010000 */
[----:B--2---:R-:W-:Y:S05]  /*19e0*/  BRA.U UP0, `(.L_x_6) ;  /* 0x00000001005c7547 */ /* 0x004fea000b800000 */
[----:B------:R-:W-:Y:S02]  /*19f0*/  UIADD3 UR4, UPT, UPT, UR14, 0x2000, URZ ;  /* 0x000020000e047890 */ /* 0x000fe4000fffe0ff */
[----:B------:R-:W-:Y:S02]  /*1a00*/  USHF.R.U32.HI UR5, URZ, 0x4, UR14 ;  /* 0x00000004ff057899 */ /* 0x000fe4000801160e */
[----:B------:R-:W-:Y:S02]  /*1a10*/  USHF.R.U32.HI UR6, URZ, 0x4, UR4 ;  /* 0x00000004ff067899 */ /* 0x000fe40008011604 */
[----:B------:R-:W-:Y:S02]  /*1a20*/  USGXT.U32 UR4, UR5, 0xe ;  /* 0x0000000e0504789a */ /* 0x000fe40008000000 */
[----:B------:R-:W-:Y:S01]  /*1a30*/  USGXT.U32 UR6, UR6, 0xe ;  /* 0x0000000e0606789a */ /* 0x000fe20008000000 */
[----:B------:R-:W-:Y:S01]  /*1a40*/  UMOV UR12, 0x1000080 ;  /* 0x01000080000c7882 */ /* 0x000fe20000000000 */
[----:B------:R-:W-:Y:S01]  /*1a50*/  UMOV UR13, 0x40004040 ;  /* 0x40004040000d7882 */ /* 0x000fe20000000000 */
[----:B------:R-:W-:Y:S01]  /*1a60*/  UMOV UR7, URZ ;  /* 0x000000ff00077c82 */ /* 0x000fe20008000000 */
[----:B------:R-:W-:Y:S01]  /*1a70*/  UMOV UR10, 0xfffffffe ;  /* 0xfffffffe000a7882 */ /* 0x000fe20000000000 */
[----:B------:R-:W-:Y:S01]  /*1a80*/  UMOV UR11, 0x7fffbfdf ;  /* 0x7fffbfdf000b7882 */ /* 0x000fe20000000000 */
[----:B------:R-:W-:Y:S01]  /*1a90*/  UMOV UR5, URZ ;  /* 0x000000ff00057c82 */ /* 0x000fe20008000000 */
[----:B------:R-:W-:-:S02]  /*1aa0*/  UIADD3.64 UR12, UPT, UPT, UR6, UR12, URZ ;  /* 0x0000000c060c7297 */ /* 0x000fc4000fffe0ff */
[----:B------:R-:W-:Y:S02]  /*1ab0*/  ULOP3.LUT UR6, UR6, 0x1000000, URZ, 0xfc, !UPT ;  /* 0x0100000006067892 */ /* 0x000fe4000f8efcff */
[----:B------:R-:W-:Y:S01]  /*1ac0*/  UIADD3.64 UR10, UPT, UPT, UR4, -UR10, URZ ;  /* 0x8000000a040a7297 */ /* 0x000fe2000fffe0ff */
[----:B------:R-:W-:Y:S01]  /*1ad0*/  UMOV UR18, 0x0 ;  /* 0x0000000000127882 */ /* 0x000fe20000000000 */
[----:B------:R-:W-:Y:S01]  /*1ae0*/  UMOV UR19, 0x8210490 ;  /* 0x0821049000137882 */ /* 0x000fe20000000000 */
[----:B------:R-:W-:Y:S01]  /*1af0*/  UMOV UR5, 0x80004020 ;  /* 0x8000402000057882 */ /* 0x000fe20000000000 */
[----:B------:R-:W-:Y:S01]  /*1b00*/  UMOV UR7, 0x40004040 ;  /* 0x4000404000077882 */ /* 0x000fe20000000000 */
[----:B------:R-:W-:Y:S01]  /*1b10*/  UMOV UR20, 0x0 ;  /* 0x0000000000147882 */ /* 0x000fe20000000000 */
[----:B------:R-:W-:Y:S01]  /*1b20*/  UMOV UR21, 0x8210490 ;  /* 0x0821049000157882 */ /* 0x000fe20000000000 */
[----:B------:R1:W-:Y:S02]  /*1b30*/  UTCHMMA gdesc[UR4], gdesc[UR6], tmem[UR15], tmem[UR18], idesc[UR19], !UPT ;  /* 0x00ff1206040075ea */ /* 0x0003e4000f80000f */
[----:B------:R1:W-:Y:S01]  /*1b40*/  UTCHMMA gdesc[UR10], gdesc[UR12], tmem[UR15], tmem[UR20], idesc[UR21], UPT ;  /* 0x00ff140c0a0075ea */ /* 0x0003e2000b80000f */
[----:B------:R-:W-:-:S02]  /*1b50*/  NOP ;  /* 0x0000000000007918 */ /* 0x000fc40000000000 */
.L_x_6:
[----:B------:R-:W-:Y:S02]  /*1b60*/  ELECT P0, URZ, PT ;  /* 0x0000000000ff782f */ /* 0x000fe40003800000 */
[----:B------:R-:W-:Y:S01]  /*1b70*/  LOP3.LUT R148, R0, 0x7, RZ, 0xc0, !PT ;  /* 0x0000000700947812 */ /* 0x000fe200078ec0ff */
[----:B-1----:R-:W-:Y:S01]  /*1b80*/  UIADD3 UR4, UPT, UPT, UR14, 0x4000, URZ ;  /* 0x000040000e047890 */ /* 0x002fe2000fffe0ff */
[----:B------:R-:W-:Y:S01]  /*1b90*/  SHF.R.S32.HI R167, RZ, 0x3, R0 ;  /* 0x00000003ffa77819 */ /* 0x000fe20000011400 */
[----:B------:R-:W-:Y:S01]  /*1ba0*/  UMOV UR5, URZ ;  /* 0x000000ff00057c82 */ /* 0x000fe20008000000 */
[----:B------:R-:W-:-:S13]  /*1bb0*/  ISETP.LT.U32.AND P0, PT, R4, 0x20, P0 ;  /* 0x000000200400780c */ /* 0x000fda0000701070 */
[----:B------:R-:W-:Y:S01]  /*1bc0*/  VOTEU.ANY UP0, P0 ;  /* 0x0000000000ff7886 */ /* 0x000fe20000000100 */
[----:B------:R-:W-:-:S04]  /*1bd0*/  VOTEU.ANY UP1, P0 ;  /* 0x0000000000ff7886 */ /* 0x000fc80000020100 */
[----:B------:R-:W-:Y:S01]  /*1be0*/  @UP0 UMOV UR5, UR4 ;  /* 0x0000000400050c82 */ /* 0x000fe20008000000 */
[----:B------:R-:W-:Y:S01]  /*1bf0*/  USHF.L.U32 UR4, UR9, 0x15, URZ ;  /* 0x0000001509047899 */ /* 0x000fe200080006ff */
[----:B------:R1:W-:Y:S01]  /*1c00*/  @UP1 UTCBAR [UR5], URZ ;  /* 0x000000ff050013e9 */ /* 0x0003e200080000ff */
[----:B------:R-:W-:Y:S02]  /*1c10*/  BAR.SYNC.DEFER_BLOCKING 0x0 ;  /* 0x0000000000007b1d */ /* 0x000fe40000010000 */
[----:B------:R-:W-:-:S04]  /*1c20*/  ULOP3.LUT UR4, UR4, 0x600000, URZ, 0xc0, !UPT ;  /* 0x0060000004047892 */ /* 0x000fc8000f8ec0ff */
[----:B------:R-:W-:Y:S01]  /*1c30*/  UIADD3 UR4, UPT, UPT, UR15, UR4, URZ ;  /* 0x000000040f047290 */ /* 0x000fe2000fffe0ff */
[----:B------:R-:W2:Y:S02]  /*1c40*/  SYNCS.PHASECHK.TRANS64.TRYWAIT P0, [UR14+0x4000], RZ ;  /* 0x004000ffff0075a7 */ /* 0x000ea4000800110e */
[----:B-12---:R-:W-:Y:S09]  /*1c50*/  @!P0 BRA `(.L_x_7) ;  /* 0x0000001c00008947 */ /* 0x006ff20003800000 */
.L_x_11:
[----:B------:R-:W-:Y:S01]  /*1c60*/  BAR.SYNC.DEFER_BLOCKING 0x0 ;  /* 0x0000000000007b1d */ /* 0x000fe20000010000 */
[----:B------:R-:W-:Y:S01]  /*1c70*/  SGXT R167, R167, 0x1 ;  /* 0x00000001a7a7781a */ /* 0x000fe20000000200 */
[----:B------:R-:W-:-:S03]  /*1c80*/  IMAD R150, R165, 0x4, R148 ;  /* 0x00000004a5967824 */ /* 0x000fc600078e0294 */
[----:B------:R-:W-:Y:S01]  /*1c90*/  LOP3.LUT R167, R132, 0x2040, R167, 0xf8, !PT ;  /* 0x0000204084a77812 */ /* 0x000fe200078ef8a7 */
[C---:B------:R-:W-:Y:S01]  /*1ca0*/  IMAD.SHL.U32 R132, R0.reuse, 0x10, RZ ;  /* 0x0000001000847824 */ /* 0x040fe200078e00ff */
[----:B------:R-:W1:Y:S01]  /*1cb0*/  LDCU.64 UR22, c[0x0][0x390] ;  /* 0x00007200ff1677ac */ /* 0x000e620008000a00 */
[----:B------:R-:W2:Y:S01]  /*1cc0*/  LDTM.x128 R4, tmem[UR4] ;  /* 0x00000004000479ee */ /* 0x000ea200083c0000 */
[----:B------:R-:W-:Y:S02]  /*1cd0*/  IMAD.SHL.U32 R0, R0, 0x8, RZ ;  /* 0x0000000800007824 */ /* 0x000fe400078e00ff */
[----:B------:R-:W-:Y:S01]  /*1ce0*/  LOP3.LUT R165, R132, 0x7f0, RZ, 0xc0, !PT ;  /* 0x000007f084a57812 */ /* 0x000fe200078ec0ff */
[----:B------:R-:W-:Y:S01]  /*1cf0*/  IMAD.SHL.U32 R150, R150, 0x10, RZ ;  /* 0x0000001096967824 */ /* 0x000fe200078e00ff */
[----:B------:R-:W3:Y:S01]  /*1d00*/  LDCU.64 UR28, c[0x0][0x390] ;  /* 0x00007200ff1c77ac */ /* 0x000ee20008000a00 */
[----:B------:R-:W-:Y:S02]  /*1d10*/  LOP3.LUT R132, R0, 0x80, RZ, 0xc0, !PT ;  /* 0x0000008000847812 */ /* 0x000fe400078ec0ff */
[----:B------:R-:W-:Y:S01]  /*1d20*/  IMAD R0, R148, 0x800, R165 ;  /* 0x0000080094007824 */ /* 0x000fe200078e02a5 */
[----:B------:R-:W-:Y:S01]  /*1d30*/  LOP3.LUT R167, R167, R150, RZ, 0x3c, !PT ;  /* 0x00000096a7a77212 */ /* 0x000fe200078e3cff */
[----:B------:R-:W4:Y:S03]  /*1d40*/  LDCU.64 UR24, c[0x0][0x390] ;  /* 0x00007200ff1877ac */ /* 0x000f260008000a00 */
[C---:B------:R-:W-:Y:S01]  /*1d50*/  LOP3.LUT R152, R0.reuse, 0x10, RZ, 0x3c, !PT ;  /* 0x0000001000987812 */ /* 0x040fe200078e3cff */
[----:B------:R-:W5:Y:S01]  /*1d60*/  LDCU.64 UR34, c[0x0][0x390] ;  /* 0x00007200ff2277ac */ /* 0x000f620008000a00 */
[C---:B------:R-:W-:Y:S01]  /*1d70*/  LOP3.LUT R150, R0.reuse, 0x20, RZ, 0x3c, !PT ;  /* 0x0000002000967812 */ /* 0x040fe200078e3cff */
[----:B------:R-:W2:Y:S01]  /*1d80*/  @!P2 SYNCS.CCTL.IV [UR14+0x4000] ;  /* 0x00400000ff00a9b1 */ /* 0x000ea2000800000e */
[C---:B------:R-:W-:Y:S01]  /*1d90*/  LOP3.LUT R148, R0.reuse, 0x30, RZ, 0x3c, !PT ;  /* 0x0000003000947812 */ /* 0x040fe200078e3cff */
[----:B------:R-:W-:Y:S01]  /*1da0*/  NOP ;  /* 0x0000000000007918 */ /* 0x000fe20000000000 */
[C---:B------:R-:W-:Y:S01]  /*1db0*/  LOP3.LUT R154, R0.reuse, 0x40, RZ, 0x3c, !PT ;  /* 0x00000040009a7812 */ /* 0x040fe200078e3cff */
[----:B------:R-:W0:Y:S01]  /*1dc0*/  LDCU.64 UR26, c[0x0][0x390] ;  /* 0x00007200ff1a77ac */ /* 0x000e220008000a00 */
[----:B------:R-:W-:-:S02]  /*1dd0*/  LOP3.LUT R156, R0, 0x50, RZ, 0x3c, !PT ;  /* 0x00000050009c7812 */ /* 0x000fc400078e3cff */
[C---:B------:R-:W-:Y:S01]  /*1de0*/  LOP3.LUT R158, R0.reuse, 0x60, RZ, 0x3c, !PT ;  /* 0x00000060009e7812 */ /* 0x040fe200078e3cff */
[----:B--2---:R-:W-:Y:S01]  /*1df0*/  STS.128 [R0+UR14], R4 ;  /* 0x0000000400007988 */ /* 0x004fe20008000c0e */
[----:B------:R-:W-:Y:S01]  /*1e00*/  LOP3.LUT R160, R0, 0x70, RZ, 0x3c, !PT ;  /* 0x0000007000a07812 */ /* 0x000fe200078e3cff */
[----:B------:R-:W2:Y:S01]  /*1e10*/  LDCU.64 UR30, c[0x0][0x390] ;  /* 0x00007200ff1e77ac */ /* 0x000ea20008000a00 */
[----:B------:R-:W-:Y:S01]  /*1e20*/  IADD3 R132, PT, PT, R167, UR14, R132 ;  /* 0x0000000ea7847c10 */ /* 0x000fe2000fffe084 */
[----:B------:R-:W-:Y:S01]  /*1e30*/  STS.128 [R152+UR14], R8 ;  /* 0x0000000898007988 */ /* 0x000fe20008000c0e */
[C---:B-1----:R-:W-:Y:S01]  /*1e40*/  LEA R162, P0, R199.reuse, UR22, 0x9 ;  /* 0x00000016c7a27c11 */ /* 0x042fe2000f8048ff */
[----:B------:R-:W1:Y:S02]  /*1e50*/  LDCU.64 UR40, c[0x0][0x390] ;  /* 0x00007200ff2877ac */ /* 0x000e640008000a00 */
[----:B------:R-:W-:Y:S01]  /*1e60*/  STS.128 [R150+UR14], R12 ;  /* 0x0000000c96007988 */ /* 0x000fe20008000c0e */
[----:B------:R-:W0:Y:S03]  /*1e70*/  LDCU.64 UR32, c[0x0][0x390] ;  /* 0x00007200ff2077ac */ /* 0x000e260008000a00 */
        /* <DEDUP_REMOVED lines=9> */
[----:B------:R-:W0:Y:S01]  /*1f10*/  LDCU.64 UR6, c[0x0][0x390] ;  /* 0x00007200ff0677ac */ /* 0x000e220008000a00 */
[----:B------:R-:W-:Y:S06]  /*1f20*/  BAR.SYNC.DEFER_BLOCKING 0x0 ;  /* 0x0000000000007b1d */ /* 0x000fec0000010000 */
[----:B------:R-:W0:Y:S01]  /*1f30*/  LDCU.64 UR10, c[0x0][0x390] ;  /* 0x00007200ff0a77ac */ /* 0x000e220008000a00 */
[----:B------:R-:W0:Y:S01]  /*1f40*/  LDCU.64 UR20, c[0x0][0x390] ;  /* 0x00007200ff1477ac */ /* 0x000e220008000a00 */
[----:B------:R-:W0:Y:S01]  /*1f50*/  LDCU.64 UR4, c[0x0][0x390] ;  /* 0x00007200ff0477ac */ /* 0x000e220008000a00 */
[----:B------:R-:W0:Y:S01]  /*1f60*/  LDCU.64 UR12, c[0x0][0x390] ;  /* 0x00007200ff0c77ac */ /* 0x000e220008000a00 */
[----:B------:R-:W0:Y:S01]  /*1f70*/  LDCU.64 UR18, c[0x0][0x390] ;  /* 0x00007200ff1277ac */ /* 0x000e220008000a00 */
[----:B------:R-:W0:Y:S04]  /*1f80*/  LDSM.16.M88.4 R4, [R132] ;  /* 0x000000008404783b */ /* 0x000e280000000200 */
[----:B------:R-:W-:Y:S04]  /*1f90*/  LDSM.16.M88.4 R172, [R132+0x100] ;  /* 0x0001000084ac783b */ /* 0x000fe80000000200 */
[----:B------:R-:W-:Y:S04]  /*1fa0*/  LDSM.16.M88.4 R168, [R132+0x200] ;  /* 0x0002000084a8783b */ /* 0x000fe80000000200 */
[----:B------:R-:W-:Y:S04]  /*1fb0*/  LDSM.16.M88.4 R164, [R132+0x300] ;  /* 0x0003000084a4783b */ /* 0x000fe80000000200 */
[----:B------:R-:W-:Y:S04]  /*1fc0*/  LDSM.16.M88.4 R20, [R132+0x400] ;  /* 0x000400008414783b */ /* 0x000fe80000000200 */
[----:B------:R-:W-:Y:S04]  /*1fd0*/  LDSM.16.M88.4 R16, [R132+0x500] ;  /* 0x000500008410783b */ /* 0x000fe80000000200 */
[----:B------:R-:W-:Y:S04]  /*1fe0*/  LDSM.16.M88.4 R12, [R132+0x600] ;  /* 0x00060000840c783b */ /* 0x000fe80000000200 */
[----:B------:R-:W-:Y:S01]  /*1ff0*/  LDSM.16.M88.4 R8, [R132+0x700] ;  /* 0x000700008408783b */ /* 0x000fe20000000200 */
[----:B------:R-:W-:Y:S06]  /*2000*/  BAR.SYNC.DEFER_BLOCKING 0x0 ;  /* 0x0000000000007b1d */ /* 0x000fec0000010000 */
[----:B------:R-:W-:Y:S04]  /*2010*/  STS.128 [R0+UR14], R36 ;  /* 0x0000002400007988 */ /* 0x000fe80008000c0e */
[----:B------:R-:W-:Y:S04]  /*2020*/  STS.128 [R152+UR14], R40 ;  /* 0x0000002898007988 */ /* 0x000fe80008000c0e */
[----:B------:R-:W-:Y:S04]  /*2030*/  STS.128 [R150+UR14], R44 ;  /* 0x0000002c96007988 */ /* 0x000fe80008000c0e */
[----:B------:R-:W-:Y:S04]  /*2040*/  STS.128 [R148+UR14], R48 ;  /* 0x0000003094007988 */ /* 0x000fe80008000c0e */
[----:B------:R-:W-:Y:S04]  /*2050*/  STS.128 [R154+UR14], R52 ;  /* 0x000000349a007988 */ /* 0x000fe80008000c0e */
[----:B------:R-:W-:Y:S04]  /*2060*/  STS.128 [R156+UR14], R56 ;  /* 0x000000389c007988 */ /* 0x000fe80008000c0e */
[----:B------:R-:W-:Y:S04]  /*2070*/  STS.128 [R158+UR14], R60 ;  /* 0x0000003c9e007988 */ /* 0x000fe80008000c0e */
[----:B------:R-:W-:Y:S01]  /*2080*/  STS.128 [R160+UR14], R64 ;  /* 0x00000040a0007988 */ /* 0x000fe20008000c0e */
[----:B------:R-:W-:Y:S06]  /*2090*/  BAR.SYNC.DEFER_BLOCKING 0x0 ;  /* 0x0000000000007b1d */ /* 0x000fec0000010000 */
        /* <DEDUP_REMOVED lines=12> */
[----:B------:R0:W-:Y:S04]  /*2160*/  STS.128 [R148+UR14], R80 ;  /* 0x0000005094007988 */ /* 0x0001e80008000c0e */
[----:B------:R-:W-:Y:S04]  /*2170*/  STS.128 [R154+UR14], R84 ;  /* 0x000000549a007988 */ /* 0x000fe80008000c0e */
[----:B------:R-:W-:Y:S04]  /*2180*/  STS.128 [R156+UR14], R88 ;  /* 0x000000589c007988 */ /* 0x000fe80008000c0e */
[----:B------:R-:W-:Y:S04]  /*2190*/  STS.128 [R158+UR14], R92 ;  /* 0x0000005c9e007988 */ /* 0x000fe80008000c0e */
[----:B------:R1:W-:Y:S01]  /*21a0*/  STS.128 [R160+UR14], R96 ;  /* 0x00000060a0007988 */ /* 0x0003e20008000c0e */
[----:B0-----:R-:W-:-:S02]  /*21b0*/  IMAD.SHL.U32 R80, R199, 0x80, RZ ;  /* 0x00000080c7507824 */ /* 0x001fc400078e00ff */
[----:B------:R-:W-:Y:S01]  /*21c0*/  IMAD.SHL.U32 R81, R193, 0x80, RZ ;  /* 0x00000080c1517824 */ /* 0x000fe200078e00ff */
[----:B------:R-:W-:Y:S02]  /*21d0*/  BAR.SYNC.DEFER_BLOCKING 0x0 ;  /* 0x0000000000007b1d */ /* 0x000fe40000010000 */
[----:B------:R-:W-:Y:S01]  /*21e0*/  LEA.HI.X R184, R80, UR23, RZ, 0x2, P0 ;  /* 0x0000001750b87c11 */ /* 0x000fe200080f14ff */
[----:B------:R-:W-:-:S03]  /*21f0*/  IMAD.SHL.U32 R80, R195, 0x80, RZ ;  /* 0x00000080c3507824 */ /* 0x000fc600078e00ff */
[----:B------:R-:W0:Y:S01]  /*2200*/  LDCU.64 UR22, c[0x0][0x390] ;  /* 0x00007200ff1677ac */ /* 0x000e220008000a00 */
[----:B-1----:R-:W-:Y:S01]  /*2210*/  IMAD.SHL.U32 R98, R134, 0x4, RZ ;  /* 0x0000000486627824 */ /* 0x002fe200078e00ff */
[----:B------:R-:W1:Y:S04]  /*2220*/  LDSM.16.M88.4 R48, [R132] ;  /* 0x000000008430783b */ /* 0x000e680000000200 */
        /* <DEDUP_REMOVED lines=8> */
[----:B------:R0:W-:Y:S04]  /*22b0*/  STS.128 [R0+UR14], R100 ;  /* 0x0000006400007988 */ /* 0x0001e80008000c0e */
[----:B------:R3:W-:Y:S04]  /*22c0*/  STS.128 [R152+UR14], R104 ;  /* 0x0000006898007988 */ /* 0x0007e80008000c0e */
[----:B------:R-:W-:Y:S04]  /*22d0*/  STS.128 [R150+UR14], R108 ;  /* 0x0000006c96007988 */ /* 0x000fe80008000c0e */
[----:B------:R-:W-:Y:S01]  /*22e0*/  STS.128 [R148+UR14], R112 ;  /* 0x0000007094007988 */ /* 0x000fe20008000c0e */
[C---:B0-----:R-:W-:Y:S01]  /*22f0*/  IMAD.SHL.U32 R0, R197.reuse, 0x80, RZ ;  /* 0x00000080c5007824 */ /* 0x041fe200078e00ff */
[----:B----4-:R-:W-:-:S02]  /*2300*/  LEA R100, P0, R197, UR24, 0x9 ;  /* 0x00000018c5647c11 */ /* 0x010fc4000f8048ff */
[----:B------:R0:W-:Y:S01]  /*2310*/  STS.128 [R154+UR14], R116 ;  /* 0x000000749a007988 */ /* 0x0001e20008000c0e */
[----:B------:R-:W-:Y:S02]  /*2320*/  LEA R102, P2, R195, UR26, 0x9 ;  /* 0x0000001ac3667c11 */ /* 0x000fe4000f8448ff */
[----:B---3--:R-:W-:Y:S01]  /*2330*/  LEA R104, P3, R193, UR28, 0x9 ;  /* 0x0000001cc1687c11 */ /* 0x008fe2000f8648ff */
[----:B------:R-:W-:Y:S01]  /*2340*/  STS.128 [R156+UR14], R120 ;  /* 0x000000789c007988 */ /* 0x000fe20008000c0e */
[----:B------:R-:W-:Y:S01]  /*2350*/  LEA.HI.X R101, R0, UR25, RZ, 0x2, P0 ;  /* 0x0000001900657c11 */ /* 0x000fe200080f14ff */
[----:B------:R-:W-:Y:S01]  /*2360*/  IMAD.SHL.U32 R0, R191, 0x80, RZ ;  /* 0x00000080bf007824 */ /* 0x000fe200078e00ff */
[----:B------:R-:W-:Y:S01]  /*2370*/  LEA.HI.X R105, R81, UR29, RZ, 0x2, P3 ;  /* 0x0000001d51697c11 */ /* 0x000fe200098f14ff */
[C---:B------:R-:W-:Y:S01]  /*2380*/  IMAD.SHL.U32 R81, R187.reuse, 0x80, RZ ;  /* 0x00000080bb517824 */ /* 0x040fe200078e00ff */
[----:B-----5:R-:W-:Y:S01]  /*2390*/  LEA R92, P3, R187, UR34, 0x9 ;  /* 0x00000022bb5c7c11 */ /* 0x020fe2000f8648ff */
[----:B------:R-:W3:Y:S01]  /*23a0*/  LDCU.64 UR28, c[0x0][0x390] ;  /* 0x00007200ff1c77ac */ /* 0x000ee20008000a00 */
[----:B------:R-:W-:Y:S01]  /*23b0*/  STS.128 [R158+UR14], R124 ;  /* 0x0000007c9e007988 */ /* 0x000fe20008000c0e */
[----:B------:R-:W-:Y:S01]  /*23c0*/  LEA.HI.X R103, R80, UR27, RZ, 0x2, P2 ;  /* 0x0000001b50677c11 */ /* 0x000fe200090f14ff */
[----:B------:R-:W-:Y:S01]  /*23d0*/  IMAD.SHL.U32 R80, R189, 0x80, RZ ;  /* 0x00000080bd507824 */ /* 0x000fe200078e00ff */
[----:B------:R-:W-:Y:S01]  /*23e0*/  LEA.HI.X R93, R81, UR35, RZ, 0x2, P3 ;  /* 0x00000023515d7c11 */ /* 0x000fe200098f14ff */
[----:B------:R-:W4:Y:S01]  /*23f0*/  LDCU.64 UR24, c[0x0][0x390] ;  /* 0x00007200ff1877ac */ /* 0x000f220008000a00 */
[----:B--2---:R-:W-:Y:S01]  /*2400*/  LEA R106, P0, R191, UR30, 0x9 ;  /* 0x0000001ebf6a7c11 */ /* 0x004fe2000f8048ff */
[C---:B------:R-:W-:Y:S01]  /*2410*/  IMAD.SHL.U32 R81, R155.reuse, 0x80, RZ ;  /* 0x000000809b517824 */ /* 0x040fe200078e00ff */
[----:B------:R2:W-:Y:S01]  /*2420*/  STS.128 [R160+UR14], R128 ;  /* 0x00000080a0007988 */ /* 0x0005e20008000c0e */
[----:B------:R-:W-:Y:S01]  /*2430*/  BAR.SYNC.DEFER_BLOCKING 0x0 ;  /* 0x0000000000007b1d */ /* 0x000fe20000010000 */
[----:B------:R-:W-:Y:S01]  /*2440*/  LEA R96, P3, R155, UR40, 0x9 ;  /* 0x000000289b607c11 */ /* 0x000fe2000f8648ff */
[----:B------:R-:W-:Y:S01]  /*2450*/  IMAD.SHL.U32 R155, R159, 0x4, RZ ;  /* 0x000000049f9b7824 */ /* 0x000fe200078e00ff */
[----:B------:R-:W-:Y:S01]  /*2460*/  LEA.HI.X R107, R0, UR31, RZ, 0x2, P0 ;  /* 0x0000001f006b7c11 */ /* 0x000fe200080f14ff */
[----:B------:R-:W-:Y:S01]  /*2470*/  IMAD.SHL.U32 R0, R185, 0x80, RZ ;  /* 0x00000080b9007824 */ /* 0x000fe200078e00ff */
[----:B------:R-:W-:Y:S01]  /*2480*/  LEA.HI.X R86, R81, UR41, RZ, 0x2, P3 ;  /* 0x0000002951567c11 */ /* 0x000fe200098f14ff */
[----:B------:R-:W5:Y:S01]  /*2490*/  LDCU.64 UR26, c[0x0][0x390] ;  /* 0x00007200ff1a77ac */ /* 0x000f620008000a00 */
[----:B------:R-:W-:Y:S01]  /*24a0*/  LEA R94, P0, R185, UR36, 0x9 ;  /* 0x00000024b95e7c11 */ /* 0x000fe2000f8048ff */
[C---:B------:R-:W-:Y:S01]  /*24b0*/  IMAD.SHL.U32 R81, R135.reuse, 0x80, RZ ;  /* 0x0000008087517824 */ /* 0x040fe200078e00ff */
[----:B0-----:R-:W-:Y:S01]  /*24c0*/  LEA R116, P3, R135, UR44, 0x9 ;  /* 0x0000002c87747c11 */ /* 0x001fe2000f8648ff */
[----:B------:R-:W0:Y:S01]  /*24d0*/  LDCU.64 UR30, c[0x0][0x390] ;  /* 0x00007200ff1e77ac */ /* 0x000e220008000a00 */
[----:B------:R-:W-:Y:S01]  /*24e0*/  LEA.HI.X R95, R0, UR37, RZ, 0x2, P0 ;  /* 0x00000025005f7c11 */ /* 0x000fe200080f14ff */
[----:B------:R-:W-:Y:S01]  /*24f0*/  IMAD.SHL.U32 R0, R163, 0x80, RZ ;  /* 0x00000080a3007824 */ /* 0x000fe200078e00ff */
[----:B--2---:R-:W-:Y:S01]  /*2500*/  LEA R128, P2, R189, UR32, 0x9 ;  /* 0x00000020bd807c11 */ /* 0x004fe2000f8448ff */
[----:B------:R-:W2:Y:S01]  /*2510*/  LDCU.64 UR36, c[0x0][0x390] ;  /* 0x00007200ff2477ac */ /* 0x000ea20008000a00 */
[----:B------:R-:W-:Y:S01]  /*2520*/  LEA.HI.X R91, R81, UR45, RZ, 0x2, P3 ;  /* 0x0000002d515b7c11 */ /* 0x000fe200098f14ff */
[----:B------:R-:W-:Y:S01]  /*2530*/  IMAD.SHL.U32 R81, R149, 0x80, RZ ;  /* 0x0000008095517824 */ /* 0x000fe200078e00ff */
[----:B------:R-:W-:Y:S01]  /*2540*/  LEA.HI.X R97, R80, UR33, RZ, 0x2, P2 ;  /* 0x0000002150617c11 */ /* 0x000fe200090f14ff */
[C---:B------:R-:W-:Y:S01]  /*2550*/  IMAD.SHL.U32 R80, R141.reuse, 0x80, RZ ;  /* 0x000000808d507824 */ /* 0x040fe200078e00ff */
[----:B------:R-:W-:Y:S01]  /*2560*/  LEA R108, P2, R141, UR38, 0x9 ;  /* 0x000000268d6c7c11 */ /* 0x000fe2000f8448ff */
[----:B------:R-:W0:Y:S01]  /*2570*/  LDCU.64 UR32, c[0x0][0x390] ;  /* 0x00007200ff2077ac */ /* 0x000e220008000a00 */
[----:B------:R-:W-:-:S02]  /*2580*/  LEA R112, P0, R163, UR42, 0x9 ;  /* 0x0000002aa3707c11 */ /* 0x000fc4000f8048ff */
[----:B------:R-:W-:Y:S01]  /*2590*/  LEA.HI.X R87, R80, UR39, RZ, 0x2, P2 ;  /* 0x0000002750577c11 */ /* 0x000fe200090f14ff */
[----:B------:R-:W-:Y:S01]  /*25a0*/  IMAD.SHL.U32 R80, R153, 0x80, RZ ;  /* 0x0000008099507824 */ /* 0x000fe200078e00ff */
[----:B------:R-:W0:Y:S01]  /*25b0*/  LDCU.64 UR34, c[0x0][0x390] ;  /* 0x00007200ff2277ac */ /* 0x000e220008000a00 */
[----:B---3--:R-:W-:Y:S02]  /*25c0*/  LEA R122, P3, R149, UR28, 0x9 ;  /* 0x0000001c957a7c11 */ /* 0x008fe4000f8648ff */
[----:B------:R-:W-:Y:S01]  /*25d0*/  LEA R114, P2, R153, UR22, 0x9 ;  /* 0x0000001699727c11 */ /* 0x000fe2000f8448ff */
[----:B------:R-:W3:Y:S01]  /*25e0*/  LDCU.64 UR38, c[0x0][0x390] ;  /* 0x00007200ff2677ac */ /* 0x000ee20008000a00 */
[----:B------:R-:W-:Y:S01]  /*25f0*/  LEA.HI.X R85, R0, UR43, RZ, 0x2, P0 ;  /* 0x0000002b00557c11 */ /* 0x000fe200080f14ff */
[----:B------:R-:W-:Y:S01]  /*2600*/  IMAD.SHL.U32 R0, R137, 0x80, RZ ;  /* 0x0000008089007824 */ /* 0x000fe200078e00ff */
[----:B------:R-:W-:Y:S01]  /*2610*/  LEA.HI.X R88, R81, UR29, RZ, 0x2, P3 ;  /* 0x0000001d51587c11 */ /* 0x000fe200098f14ff */
[----:B------:R-:W1:Y:S01]  /*2620*/  LDCU.64 UR28, c[0x0][0x390] ;  /* 0x00007200ff1c77ac */ /* 0x000e620008000a00 */
[----:B------:R-:W-:Y:S01]  /*2630*/  LEA.HI.X R84, R80, UR23, RZ, 0x2, P2 ;  /* 0x0000001750547c11 */ /* 0x000fe200090f14ff */
[----:B------:R-:W-:Y:S01]  /*2640*/  IMAD.SHL.U32 R80, R151, 0x80, RZ ;  /* 0x0000008097507824 */ /* 0x000fe200078e00ff */
[----:B----4-:R-:W-:Y:S01]  /*2650*/  LEA R118, P0, R137, UR24, 0x9 ;  /* 0x0000001889767c11 */ /* 0x010fe2000f8048ff */
[----:B------:R-:W4:Y:S01]  /*2660*/  LDCU.64 UR22, c[0x0][0x390] ;  /* 0x00007200ff1677ac */ /* 0x000f220008000a00 */
[----:B-----5:R-:W-:Y:S01]  /*2670*/  LEA R120, P2, R151, UR26, 0x9 ;  /* 0x0000001a97787c11 */ /* 0x020fe2000f8448ff */
[----:B------:R-:W-:Y:S01]  /*2680*/  IMAD.SHL.U32 R81, R143, 0x80, RZ ;  /* 0x000000808f517824 */ /* 0x000fe200078e00ff */
[----:B------:R-:W-:Y:S01]  /*2690*/  LEA.HI.X R90, R0, UR25, RZ, 0x2, P0 ;  /* 0x00000019005a7c11 */ /* 0x000fe200080f14ff */
[----:B------:R-:W-:Y:S01]  /*26a0*/  IMAD.SHL.U32 R0, R161, 0x80, RZ ;  /* 0x00000080a1007824 */ /* 0x000fe200078e00ff */
[----:B------:R-:W-:Y:S01]  /*26b0*/  LEA.HI.X R89, R80, UR27, RZ, 0x2, P2 ;  /* 0x0000001b50597c11 */ /* 0x000fe200090f14ff */
[----:B------:R-:W-:Y:S01]  /*26c0*/  IMAD.SHL.U32 R80, R147, 0x80, RZ ;  /* 0x0000008093507824 */ /* 0x000fe200078e00ff */
[----:B0-----:R-:W-:Y:S01]  /*26d0*/  LEA R124, P0, R161, UR30, 0x9 ;  /* 0x0000001ea17c7c11 */ /* 0x001fe2000f8048ff */
[----:B------:R-:W0:Y:S01]  /*26e0*/  LDCU.64 UR24, c[0x0][0x390] ;  /* 0x00007200ff1877ac */ /* 0x000e220008000a00 */
[----:B------:R-:W-:-:S02]  /*26f0*/  LEA R126, P2, R147, UR32, 0x9 ;  /* 0x00000020937e7c11 */ /* 0x000fc4000f8448ff */
[----:B------:R-:W-:Y:S01]  /*2700*/  LEA.HI.X R83, R0, UR31, RZ, 0x2, P0 ;  /* 0x0000001f00537c11 */ /* 0x000fe200080f14ff */
[C---:B------:R-:W-:Y:S01]  /*2710*/  IMAD.SHL.U32 R0, R3.reuse, 0x80, RZ ;  /* 0x0000008003007824 */ /* 0x040fe200078e00ff */
[----:B--2---:R-:W-:Y:S01]  /*2720*/  LEA R150, P0, R3, UR36, 0x9 ;  /* 0x0000002403967c11 */ /* 0x004fe2000f8048ff */
[----:B------:R-:W-:Y:S01]  /*2730*/  IMAD.SHL.U32 R3, R157, 0x80, RZ ;  /* 0x000000809d037824 */ /* 0x000fe200078e00ff */
[----:B------:R-:W-:Y:S01]  /*2740*/  LEA.HI.X R82, R80, UR33, RZ, 0x2, P2 ;  /* 0x0000002150527c11 */ /* 0x000fe200090f14ff */
[----:B------:R-:W2:Y:S01]  /*2750*/  LDCU.64 UR26, c[0x0][0x390] ;  /* 0x00007200ff1a77ac */ /* 0x000ea20008000a00 */
[----:B------:R-:W-:Y:S02]  /*2760*/  LEA R148, P3, R143, UR34, 0x9 ;  /* 0x000000228f947c11 */ /* 0x000fe4000f8648ff */
[----:B---3--:R-:W-:Y:S02]  /*2770*/  LEA R152, P2, R157, UR38, 0x9 ;  /* 0x000000269d987c11 */ /* 0x008fe4000f8448ff */
[----:B------:R-:W-:-:S02]  /*2780*/  LEA.HI.X R80, R0, UR37, RZ, 0x2, P0 ;  /* 0x0000002500507c11 */ /* 0x000fc400080f14ff */
[----:B------:R-:W-:Y:S02]  /*2790*/  LEA.HI.X R81, R81, UR35, RZ, 0x2, P3 ;  /* 0x0000002351517c11 */ /* 0x000fe400098f14ff */
[----:B------:R-:W-:Y:S02]  /*27a0*/  LEA.HI.X R0, R3, UR39, RZ, 0x2, P2 ;  /* 0x0000002703007c11 */ /* 0x000fe400090f14ff */
[----:B-1----:R-:W-:Y:S02]  /*27b0*/  IADD3 R98, P4, P5, R155, UR28, R98 ;  /* 0x0000001c9b627c10 */ /* 0x002fe4000fd9e062 */
[----:B------:R-:W-:Y:S02]  /*27c0*/  LEA R130, P2, R146, UR6, 0x2 ;  /* 0x0000000692827c11 */ /* 0x000fe4000f8410ff */
[----:B------:R-:W-:Y:S02]  /*27d0*/  LEA R134, P3, R144, UR10, 0x2 ;  /* 0x0000000a90867c11 */ /* 0x000fe4000f8610ff */
[----:B------:R-:W-:-:S02]  /*27e0*/  IADD3.X R99, PT, PT, RZ, UR29, RZ, P4, P5 ;  /* 0x0000001dff637c10 */ /* 0x000fc4000a7ea4ff */
[----:B------:R-:W-:Y:S02]  /*27f0*/  LEA.HI.X R131, R146, UR7, RZ, 0x2, P2 ;  /* 0x0000000792837c11 */ /* 0x000fe400090f14ff */
[----:B------:R-:W-:Y:S01]  /*2800*/  LEA.HI.X R135, R144, UR11, RZ, 0x2, P3 ;  /* 0x0000000b90877c11 */ /* 0x000fe200098f14ff */
[----:B------:R-:W-:Y:S01]  /*2810*/  STG.E desc[UR16][R98.64], R4 ;  /* 0x0000000462007986 */ /* 0x000fe2000c101910 */
[----:B------:R-:W-:Y:S02]  /*2820*/  LEA R154, P3, R138, UR20, 0x2 ;  /* 0x000000148a9a7c11 */ /* 0x000fe4000f8610ff */
[----:B----4-:R-:W-:Y:S01]  /*2830*/  LEA R146, P4, R2, UR22, 0x2 ;  /* 0x0000001602927c11 */ /* 0x010fe2000f8810ff */
[----:B------:R-:W-:Y:S01]  /*2840*/  STG.E desc[UR16][R98.64+0x80], R40 ;  /* 0x0000802862007986 */ /* 0x000fe2000c101910 */
[----:B------:R-:W-:Y:S02]  /*2850*/  LEA.HI.X R143, R138, UR21, RZ, 0x2, P3 ;  /* 0x000000158a8f7c11 */ /* 0x000fe400098f14ff */
[----:B------:R-:W-:Y:S01]  /*2860*/  LEA.HI.X R147, R2, UR23, RZ, 0x2, P4 ;  /* 0x0000001702937c11 */ /* 0x000fe2000a0f14ff */
[----:B------:R-:W-:Y:S01]  /*2870*/  STG.E desc[UR16][R98.64+0x100], R48 ;  /* 0x0001003062007986 */ /* 0x000fe2000c101910 */
[----:B------:R-:W-:-:S02]  /*2880*/  IADD3 R110, P3, PT, R155, R162, RZ ;  /* 0x000000a29b6e7210 */ /* 0x000fc40007f7e0ff */
[C---:B------:R-:W-:Y:S02]  /*2890*/  IADD3 R100, P6, PT, R155.reuse, R100, RZ ;  /* 0x000000649b647210 */ /* 0x040fe40007fde0ff */
[C---:B------:R-:W-:Y:S01]  /*28a0*/  IADD3 R102, P4, PT, R155.reuse, R102, RZ ;  /* 0x000000669b667210 */ /* 0x040fe20007f9e0ff */
[----:B------:R-:W-:Y:S01]  /*28b0*/  IMAD.X R111, RZ, RZ, R184, P3 ;  /* 0x000000ffff6f7224 */ /* 0x000fe200018e06b8 */
        /* <DEDUP_REMOVED lines=23> */
[----:B------:R-:W1:Y:S01]  /*2a30*/  LDSM.16.M88.4 R84, [R132] ;  /* 0x000000008454783b */ /* 0x000e620000000200 */
        /* <DEDUP_REMOVED lines=9> */
[C---:B------:R-:W-:Y:S01]  /*2ad0*/  LEA R158, P0, R136.reuse, UR4, 0x2 ;  /* 0x00000004889e7c11 */ /* 0x040fe2000f8010ff */
[----:B------:R-:W-:Y:S01]  /*2ae0*/  IMAD.X R149, RZ, RZ, R81, P5 ;  /* 0x000000ffff957224 */ /* 0x000fe200028e0651 */
[C---:B------:R-:W-:Y:S01]  /*2af0*/  IADD3 R118, P6, PT, R155.reuse, R118, RZ ;  /* 0x000000769b767210 */ /* 0x040fe20007fde0ff */
[----:B------:R-:W-:Y:S01]  /*2b00*/  IMAD.X R151, RZ, RZ, R80, P3 ;  /* 0x000000ffff977224 */ /* 0x000fe200018e0650 */
[----:B------:R-:W-:Y:S01]  /*2b10*/  LEA.HI.X R129, R136, UR5, RZ, 0x2, P0 ;  /* 0x0000000588817c11 */ /* 0x000fe200080f14ff */
[----:B------:R-:W3:Y:S01]  /*2b20*/  LDSM.16.M88.4 R80, [R132+0x100] ;  /* 0x000100008450783b */ /* 0x000ee20000000200 */
[C---:B------:R-:W-:Y:S01]  /*2b30*/  IADD3 R128, P4, PT, R155.reuse, R158, RZ ;  /* 0x0000009e9b807210 */ /* 0x040fe20007f9e0ff */
[----:B------:R-:W-:Y:S01]  /*2b40*/  IMAD.X R119, RZ, RZ, R90, P6 ;  /* 0x000000ffff777224 */ /* 0x000fe200030e065a */
[C---:B------:R-:W-:Y:S01]  /*2b50*/  IADD3 R130, P5, PT, R155.reuse, R130, RZ ;  /* 0x000000829b827210 */ /* 0x040fe20007fbe0ff */
[----:B------:R-:W4:Y:S01]  /*2b60*/  LDSM.16.M88.4 R88, [R132+0x200] ;  /* 0x000200008458783b */ /* 0x000f220000000200 */
[C---:B------:R-:W-:Y:S01]  /*2b70*/  IADD3 R134, P3, PT, R155.reuse, R134, RZ ;  /* 0x000000869b867210 */ /* 0x040fe20007f7e0ff */
[----:B------:R-:W-:Y:S01]  /*2b80*/  IMAD.X R129, RZ, RZ, R129, P4 ;  /* 0x000000ffff817224 */ /* 0x000fe200020e0681 */
[----:B------:R-:W-:Y:S01]  /*2b90*/  LEA R136, P0, R140, UR12, 0x2 ;  /* 0x0000000c8c887c11 */ /* 0x000fe2000f8010ff */
[----:B------:R-:W-:Y:S01]  /*2ba0*/  IMAD.X R131, RZ, RZ, R131, P5 ;  /* 0x000000ffff837224 */ /* 0x000fe200028e0683 */
[----:B------:R-:W-:Y:S01]  /*2bb0*/  LEA R156, P2, R142, UR18, 0x2 ;  /* 0x000000128e9c7c11 */ /* 0x000fe2000f8410ff */
[----:B------:R-:W-:Y:S01]  /*2bc0*/  IMAD.X R135, RZ, RZ, R135, P3 ;  /* 0x000000ffff877224 */ /* 0x000fe200018e0687 */
[----:B------:R-:W-:Y:S01]  /*2bd0*/  LEA.HI.X R137, R140, UR13, RZ, 0x2, P0 ;  /* 0x0000000d8c897c11 */ /* 0x000fe200080f14ff */
[----:B------:R-:W5:Y:S01]  /*2be0*/  LDCU.64 UR4, c[0x0][0x390] ;  /* 0x00007200ff0477ac */ /* 0x000f620008000a00 */
[----:B------:R-:W-:-:S02]  /*2bf0*/  IADD3 R140, P5, PT, R155, R156, RZ ;  /* 0x0000009c9b8c7210 */ /* 0x000fc40007fbe0ff */
[----:B------:R-:W3:Y:S01]  /*2c00*/  LDSM.16.M88.4 R156, [R132+0x300] ;  /* 0x00030000849c783b */ /* 0x000ee20000000200 */
[C---:B------:R-:W-:Y:S02]  /*2c10*/  IADD3 R136, P4, PT, R155.reuse, R136, RZ ;  /* 0x000000889b887210 */ /* 0x040fe40007f9e0ff */
[----:B------:R-:W-:Y:S02]  /*2c20*/  LEA.HI.X R141, R142, UR19, RZ, 0x2, P2 ;  /* 0x000000138e8d7c11 */ /* 0x000fe400090f14ff */
[C---:B------:R-:W-:Y:S01]  /*2c30*/  IADD3 R142, P3, PT, R155.reuse, R154, RZ ;  /* 0x0000009a9b8e7210 */ /* 0x040fe20007f7e0ff */
[----:B------:R-:W-:Y:S01]  /*2c40*/  IMAD.X R137, RZ, RZ, R137, P4 ;  /* 0x000000ffff897224 */ /* 0x000fe200020e0689 */
[----:B------:R-:W-:Y:S01]  /*2c50*/  IADD3 R146, P4, PT, R155, R146, RZ ;  /* 0x000000929b927210 */ /* 0x000fe20007f9e0ff */
[----:B------:R-:W-:Y:S01]  /*2c60*/  IMAD.X R141, RZ, RZ, R141, P5 ;  /* 0x000000ffff8d7224 */ /* 0x000fe200028e068d */
[----:B0-----:R-:W-:Y:S01]  /*2c70*/  LEA R138, P0, R145, UR24, 0x9 ;  /* 0x00000018918a7c11 */ /* 0x001fe2000f8048ff */
[----:B-1----:R-:W-:Y:S01]  /*2c80*/  STG.E desc[UR16][R98.64+0x180], R84 ;  /* 0x0001805462007986 */ /* 0x002fe2000c101910 */
[----:B------:R-:W-:Y:S01]  /*2c90*/  IMAD.X R143, RZ, RZ, R143, P3 ;  /* 0x000000ffff8f7224 */ /* 0x000fe200018e068f */
[----:B------:R-:W-:Y:S01]  /*2ca0*/  IADD3 R152, P3, PT, R155, R152, RZ ;  /* 0x000000989b987210 */ /* 0x000fe20007f7e0ff */
[----:B------:R-:W-:Y:S01]  /*2cb0*/  IMAD.X R147, RZ, RZ, R147, P4 ;  /* 0x000000ffff937224 */ /* 0x000fe200020e0693 */
[----:B------:R-:W-:Y:S01]  /*2cc0*/  STG.E desc[UR16][R128.64], R5 ;  /* 0x0000000580007986 */ /* 0x000fe2000c101910 */
[----:B------:R-:W-:Y:S01]  /*2cd0*/  IMAD.SHL.U32 R145, R145, 0x80, RZ ;  /* 0x0000008091917824 */ /* 0x000fe200078e00ff */
[----:B-----5:R-:W-:Y:S01]  /*2ce0*/  LEA R154, P5, R133, UR4, 0x9 ;  /* 0x00000004859a7c11 */ /* 0x020fe2000f8a48ff */
[----:B------:R-:W-:Y:S01]  /*2cf0*/  IMAD.X R153, RZ, RZ, R0, P3 ;  /* 0x000000ffff997224 */ /* 0x000fe200018e0600 */
[----:B------:R-:W-:Y:S01]  /*2d00*/  STG.E desc[UR16][R128.64+0x80], R41 ;  /* 0x0000802980007986 */ /* 0x000fe2000c101910 */
[C---:B------:R-:W-:Y:S01]  /*2d10*/  IMAD.SHL.U32 R0, R139.reuse, 0x80, RZ ;  /* 0x000000808b007824 */ /* 0x040fe200078e00ff */
[----:B--2---:R-:W-:Y:S01]  /*2d20*/  LEA R144, P2, R139, UR26, 0x9 ;  /* 0x0000001a8b907c11 */ /* 0x004fe2000f8448ff */
[----:B------:R-:W-:Y:S01]  /*2d30*/  IMAD.SHL.U32 R133, R133, 0x80, RZ ;  /* 0x0000008085857824 */ /* 0x000fe200078e00ff */
[----:B------:R-:W-:Y:S01]  /*2d40*/  STG.E desc[UR16][R128.64+0x100], R49 ;  /* 0x0001003180007986 */ /* 0x000fe2000c101910 */
[----:B------:R-:W-:-:S02]  /*2d50*/  IADD3 R138, P6, PT, R155, R138, RZ ;  /* 0x0000008a9b8a7210 */ /* 0x000fc40007fde0ff */
[----:B------:R-:W-:Y:S01]  /*2d60*/  LEA.HI.X R145, R145, UR25, RZ, 0x2, P0 ;  /* 0x0000001991917c11 */ /* 0x000fe200080f14ff */
[----:B------:R-:W-:Y:S01]  /*2d70*/  STG.E desc[UR16][R128.64+0x180], R85 ;  /* 0x0001805580007986 */ /* 0x000fe2000c101910 */
[C---:B------:R-:W-:Y:S02]  /*2d80*/  IADD3 R144, P4, PT, R155.reuse, R144, RZ ;  /* 0x000000909b907210 */ /* 0x040fe40007f9e0ff */
[----:B------:R-:W-:Y:S01]  /*2d90*/  LEA.HI.X R0, R0, UR27, RZ, 0x2, P2 ;  /* 0x0000001b00007c11 */ /* 0x000fe200090f14ff */
[----:B------:R-:W-:Y:S01]  /*2da0*/  STG.E desc[UR16][R130.64], R6 ;  /* 0x0000000682007986 */ /* 0x000fe2000c101910 */
[----:B------:R-:W-:Y:S01]  /*2db0*/  IADD3 R154, P3, PT, R155, R154, RZ ;  /* 0x0000009a9b9a7210 */ /* 0x000fe20007f7e0ff */
[----:B------:R-:W-:Y:S01]  /*2dc0*/  IMAD.X R139, RZ, RZ, R145, P6 ;  /* 0x000000ffff8b7224 */ /* 0x000fe200030e0691 */
[----:B------:R-:W-:Y:S01]  /*2dd0*/  LEA.HI.X R133, R133, UR5, RZ, 0x2, P5 ;  /* 0x0000000585857c11 */ /* 0x000fe2000a8f14ff */
[----:B------:R-:W-:Y:S01]  /*2de0*/  STG.E desc[UR16][R130.64+0x80], R42 ;  /* 0x0000802a82007986 */ /* 0x000fe2000c101910 */
[----:B------:R-:W-:-:S03]  /*2df0*/  IMAD.X R145, RZ, RZ, R0, P4 ;  /* 0x000000ffff917224 */ /* 0x000fc600020e0600 */
[----:B------:R-:W-:Y:S01]  /*2e00*/  STG.E desc[UR16][R130.64+0x100], R50 ;  /* 0x0001003282007986 */ /* 0x000fe2000c101910 */
[----:B------:R-:W-:-:S03]  /*2e10*/  IMAD.X R155, RZ, RZ, R133, P3 ;  /* 0x000000ffff9b7224 */ /* 0x000fc600018e0685 */
[----:B------:R-:W-:Y:S04]  /*2e20*/  STG.E desc[UR16][R130.64+0x180], R86 ;  /* 0x0001805682007986 */ /* 0x000fe8000c101910 */
[----:B------:R-:W-:Y:S04]  /*2e30*/  STG.E desc[UR16][R134.64], R7 ;  /* 0x0000000786007986 */ /* 0x000fe8000c101910 */
[----:B------:R-:W0:Y:S04]  /*2e40*/  LDSM.16.M88.4 R4, [R132+0x400] ;  /* 0x000400008404783b */ /* 0x000e280000000200 */
[----:B------:R-:W-:Y:S04]  /*2e50*/  STG.E desc[UR16][R134.64+0x80], R43 ;  /* 0x0000802b86007986 */ /* 0x000fe8000c101910 */
[----:B------:R-:W-:Y:S04]  /*2e60*/  STG.E desc[UR16][R134.64+0x100], R51 ;  /* 0x0001003386007986 */ /* 0x000fe8000c101910 */
[----:B------:R-:W-:Y:S04]  /*2e70*/  STG.E desc[UR16][R134.64+0x180], R87 ;  /* 0x0001805786007986 */ /* 0x000fe8000c101910 */
[----:B------:R-:W-:Y:S04]  /*2e80*/  STG.E desc[UR16][R136.64], R172 ;  /* 0x000000ac88007986 */ /* 0x000fe8000c101910 */
[----:B------:R-:W-:Y:S04]  /*2e90*/  STG.E desc[UR16][R136.64+0x80], R180 ;  /* 0x000080b488007986 */ /* 0x000fe8000c101910 */
[----:B------:R-:W-:Y:S04]  /*2ea0*/  STG.E desc[UR16][R136.64+0x100], R52 ;  /* 0x0001003488007986 */ /* 0x000fe8000c101910 */
[----:B---3--:R-:W-:Y:S04]  /*2eb0*/  STG.E desc[UR16][R136.64+0x180], R80 ;  /* 0x0001805088007986 */ /* 0x008fe8000c101910 */
[----:B------:R-:W-:Y:S04]  /*2ec0*/  STG.E desc[UR16][R140.64], R173 ;  /* 0x000000ad8c007986 */ /* 0x000fe8000c101910 */
        /* <DEDUP_REMOVED lines=14> */
[----:B----4-:R-:W-:Y:S04]  /*2fb0*/  STG.E desc[UR16][R110.64+0x180], R88 ;  /* 0x000180586e007986 */ /* 0x010fe8000c101910 */
        /* <DEDUP_REMOVED lines=16> */
[----:B------:R-:W1:Y:S04]  /*30c0*/  LDSM.16.M88.4 R40, [R132+0x500] ;  /* 0x000500008428783b */ /* 0x000e680000000200 */
        /* <DEDUP_REMOVED lines=15> */
[----:B0-----:R-:W-:Y:S04]  /*31c0*/  STG.E desc[UR16][R108.64+0x180], R4 ;  /* 0x000180046c007986 */ /* 0x001fe8000c101910 */
[----:B------:R-:W0:Y:S04]  /*31d0*/  LDSM.16.M88.4 R48, [R132+0x600] ;  /* 0x000600008430783b */ /* 0x000e280000000200 */
        /* <DEDUP_REMOVED lines=9> */
[----:B------:R-:W2:Y:S04]  /*3270*/  LDSM.16.M88.4 R20, [R132+0x700] ;  /* 0x000700008414783b */ /* 0x000ea80000000200 */
[----:B------:R3:W-:Y:S04]  /*3280*/  STG.E desc[UR16][R114.64+0x80], R39 ;  /* 0x0000802772007986 */ /* 0x0007e8000c101910 */
[----:B------:R3:W-:Y:S04]  /*3290*/  STG.E desc[UR16][R114.64+0x100], R67 ;  /* 0x0001004372007986 */ /* 0x0007e8000c101910 */
[----:B------:R3:W-:Y:S04]  /*32a0*/  STG.E desc[UR16][R114.64+0x180], R7 ;  /* 0x0001800772007986 */ /* 0x0007e8000c101910 */
[----:B------:R3:W-:Y:S04]  /*32b0*/  STG.E desc[UR16][R116.64], R16 ;  /* 0x0000001074007986 */ /* 0x0007e8000c101910 */
[----:B------:R3:W-:Y:S04]  /*32c0*/  STG.E desc[UR16][R116.64+0x80], R32 ;  /* 0x0000802074007986 */ /* 0x0007e8000c101910 */
[----:B------:R3:W-:Y:S04]  /*32d0*/  STG.E desc[UR16][R116.64+0x100], R68 ;  /* 0x0001004474007986 */ /* 0x0007e8000c101910 */
[----:B-1----:R3:W-:Y:S04]  /*32e0*/  STG.E desc[UR16][R116.64+0x180], R40 ;  /* 0x0001802874007986 */ /* 0x0027e8000c101910 */
[----:B------:R3:W-:Y:S04]  /*32f0*/  STG.E desc[UR16][R118.64], R17 ;  /* 0x0000001176007986 */ /* 0x0007e8000c101910 */
        /* <DEDUP_REMOVED lines=14> */
[----:B0-----:R3:W-:Y:S04]  /*33e0*/  STG.E desc[UR16][R124.64+0x180], R48 ;  /* 0x000180307c007986 */ /* 0x0017e8000c101910 */
        /* <DEDUP_REMOVED lines=15> */
[----:B--2---:R3:W-:Y:S04]  /*34e0*/  STG.E desc[UR16][R152.64+0x180], R20 ;  /* 0x0001801498007986 */ /* 0x0047e8000c101910 */
        /* <DEDUP_REMOVED lines=11> */
[----:B------:R3:W-:Y:S01]  /*35a0*/  STG.E desc[UR16][R154.64+0x180], R23 ;  /* 0x000180179a007986 */ /* 0x0007e2000c101910 */
[----:B------:R-:W-:Y:S06]  /*35b0*/  BAR.SYNC.DEFER_BLOCKING 0x0 ;  /* 0x0000000000007b1d */ /* 0x000fec0000010000 */
[----:B------:R-:W-:Y:S05]  /*35c0*/  @P1 BRA `(.L_x_8) ;  /* 0x00000000009c1947 */ /* 0x000fea0003800000 */
[----:B------:R-:W-:Y:S01]  /*35d0*/  NOP ;  /* 0x0000000000007918 */ /* 0x000fe20000000000 */
[----:B------:R-:W-:Y:S01]  /*35e0*/  UMOV UR4, 0x50 ;  /* 0x0000005000047882 */ /* 0x000fe20000000000 */
[----:B------:R-:W-:Y:S01]  /*35f0*/  IMAD.U32 R0, RZ, RZ, UR15 ;  /* 0x0000000fff007e24 */ /* 0x000fe2000f8e00ff */
[----:B------:R-:W-:Y:S01]  /*3600*/  ULEA UR8, UR8, UR4, 0x18 ;  /* 0x0000000408087291 */ /* 0x000fe2000f8ec0ff */
[----:B------:R-:W-:Y:S02]  /*3610*/  IMAD.MOV.U32 R3, RZ, RZ, 0xf ;  /* 0x0000000fff037424 */ /* 0x000fe400078e00ff */
[----:B---3--:R-:W-:Y:S01]  /*3620*/  IMAD.MOV.U32 R7, RZ, RZ, 0x1 ;  /* 0x00000001ff077424 */ /* 0x008fe200078e00ff */
[----:B------:R-:W-:-:S04]  /*3630*/  LOP3.LUT R0, R0, 0xffff, RZ, 0xc0, !PT ;  /* 0x0000ffff00007812 */ /* 0x000fc800078ec0ff */
[----:B------:R-:W-:Y:S01]  /*3640*/  SHF.R.U32.HI R0, RZ, 0x5, R0 ;  /* 0x00000005ff007819 */ /* 0x000fe20000011600 */
[----:B------:R-:W0:Y:S04]  /*3650*/  LDS R5, [UR8] ;  /* 0x00000008ff057984 */ /* 0x000e280008000800 */
[----:B------:R-:W-:Y:S01]  /*3660*/  VIADD R2, R0, 0x10 ;  /* 0x0000001000027836 */ /* 0x000fe20000000000 */
[----:B------:R-:W-:-:S04]  /*3670*/  SHF.L.U32 R0, R3, R0, RZ ;  /* 0x0000000003007219 */ /* 0x000fc800000006ff */
[----:B------:R-:W-:-:S04]  /*3680*/  SHF.L.U32 R3, R7, R2, RZ ;  /* 0x0000000207037219 */ /* 0x000fc800000006ff */
[----:B------:R-:W-:-:S04]  /*3690*/  LOP3.LUT R0, R3, R0, RZ, 0xfc, !PT ;  /* 0x0000000003007212 */ /* 0x000fc800078efcff */
[C---:B------:R-:W-:Y:S02]  /*36a0*/  LOP3.LUT R2, R0.reuse, 0xffff, RZ, 0xc0, !PT ;  /* 0x0000ffff00027812 */ /* 0x040fe400078ec0ff */
[----:B0-----:R-:W-:-:S04]  /*36b0*/  LOP3.LUT R3, R0, 0xffff, R5, 0x80, !PT ;  /* 0x0000ffff00037812 */ /* 0x001fc800078e8005 */
[----:B------:R-:W-:-:S13]  /*36c0*/  ISETP.NE.AND P0, PT, R3, R2, PT ;  /* 0x000000020300720c */ /* 0x000fda0003f05270 */
[----:B------:R-:W-:Y:S05]  /*36d0*/  @P0 BRA `(.L_x_9) ;  /* 0x0000000000500947 */ /* 0x000fea0003800000 */
[----:B------:R-:W-:Y:S02]  /*36e0*/  SHF.R.U32.HI R5, RZ, 0x10, R5 ;  /* 0x00000010ff057819 */ /* 0x000fe40000011605 */
[----:B------:R-:W-:-:S04]  /*36f0*/  SHF.R.U32.HI R2, RZ, 0x10, R0 ;  /* 0x00000010ff027819 */ /* 0x000fc80000011600 */
[----:B------:R-:W-:-:S04]  /*3700*/  LOP3.LUT R5, R5, R2, RZ, 0xc0, !PT ;  /* 0x0000000205057212 */ /* 0x000fc800078ec0ff */
[----:B------:R-:W-:-:S13]  /*3710*/  ISETP.NE.AND P0, PT, R5, R2, PT ;  /* 0x000000020500720c */ /* 0x000fda0003f05270 */
[----:B------:R-:W-:Y:S05]  /*3720*/  @P0 BRA `(.L_x_10) ;  /* 0x0000000000300947 */ /* 0x000fea0003800000 */
[----:B------:R-:W-:Y:S01]  /*3730*/  R2UR UR4, R0 ;  /* 0x00000000000472ca */ /* 0x000fe200000e0000 */
[----:B------:R-:W-:Y:S01]  /*3740*/  VOTEU.ANY UR5, UPT, PT ;  /* 0x0000000000057886 */ /* 0x000fe200038e0100 */
[----:B------:R-:W0:Y:S01]  /*3750*/  S2R R0, SR_LANEID ;  /* 0x0000000000007919 */ /* 0x000e220000000000 */
[----:B------:R-:W-:-:S10]  /*3760*/  UFLO.U32 UR5, UR5 ;  /* 0x00000005000572bd */ /* 0x000fd400080e0000 */
[----:B------:R-:W-:-:S06]  /*3770*/  ULOP3.LUT UR4, URZ, UR4, URZ, 0x33, !UPT ;  /* 0x00000004ff047292 */ /* 0x000fcc000f8e33ff */
[----:B------:R-:W-:-:S04]  /*3780*/  IMAD.U32 R2, RZ, RZ, UR4 ;  /* 0x00000004ff027e24 */ /* 0x000fc8000f8e00ff */
[----:B------:R-:W1:Y:S02]  /*3790*/  REDUX UR6, R2 ;  /* 0x00000000020673c4 */ /* 0x000e640000000000 */
[----:B------:R2:W-:Y:S01]  /*37a0*/  UTCATOMSWS.AND URZ, UR4 ;  /* 0x0000000400ff79e3 */ /* 0x0005e20008000000 */
[----:B0-----:R-:W-:Y:S01]  /*37b0*/  ISETP.EQ.U32.AND P0, PT, R0, UR5, PT ;  /* 0x0000000500007c0c */ /* 0x001fe2000bf02070 */
[----:B-1----:R-:W-:-:S12]  /*37c0*/  IMAD.U32 R0, RZ, RZ, UR6 ;  /* 0x00000006ff007e24 */ /* 0x002fd8000f8e00ff */
[----:B------:R2:W-:Y:S01]  /*37d0*/  @P0 ATOMS.AND RZ, [UR8], R0 ;  /* 0x00000000ffff098c */ /* 0x0005e2000a800008 */
[----:B------:R-:W-:Y:S05]  /*37e0*/  BRA `(.L_x_8) ;  /* 0x0000000000147947 */ /* 0x000fea0003800000 */
.L_x_10:
[----:B------:R-:W-:-:S07]  /*37f0*/  MOV R2, 0x3810 ;  /* 0x0000381000027802 */ /* 0x000fce0000000f00 */
[----:B------:R-:W-:Y:S05]  /*3800*/  CALL.REL.NOINC `($__internal_0_$__cuda_sm10x_tcgen05_guardrail_trap_col_being_dealloced_not_returned_by_alloc) ;  /* 0x0000000000207944 */ /* 0x000fea0003c00000 */
[----:B------:R-:W-:Y:S05]  /*3810*/  BRA `(.L_x_8) ;  /* 0x0000000000087947 */ /* 0x000fea0003800000 */
.L_x_9:
[----:B------:R-:W-:-:S07]  /*3820*/  MOV R2, 0x3840 ;  /* 0x0000384000027802 */ /* 0x000fce0000000f00 */
[----:B------:R-:W-:Y:S05]  /*3830*/  CALL.REL.NOINC `($__internal_2_$__cuda_sm10x_tcgen05_guardrail_trap_unallocated_columns_being_dealloced) ;  /* 0x00000000002c7944 */ /* 0x000fea0003c00000 */
.L_x_8:
[----:B------:R-:W-:Y:S01]  /*3840*/  NOP ;  /* 0x0000000000007918 */ /* 0x000fe20000000000 */
[----:B--2---:R-:W-:Y:S05]  /*3850*/  EXIT ;  /* 0x000000000000794d */ /* 0x004fea0003800000 */
.L_x_7:
[----:B------:R-:W1:Y:S02]  /*3860*/  SYNCS.PHASECHK.TRANS64.TRYWAIT P0, [UR14+0x4000], RZ ;  /* 0x004000ffff0075a7 */ /* 0x000e64000800110e */
[----:B-1----:R-:W-:Y:S05]  /*3870*/  @!P0 BRA `(.L_x_7) ;  /* 0xfffffffc00f88947 */ /* 0x002fea000383ffff */
[----:B------:R-:W-:Y:S05]  /*3880*/  BRA `(.L_x_11) ;  /* 0xffffffe000f47947 */ /* 0x000fea000383ffff */
        .weak           $__internal_0_$__cuda_sm10x_tcgen05_guardrail_trap_col_being_dealloced_not_returned_by_alloc
        .type           $__internal_0_$__cuda_sm10x_tcgen05_guardrail_trap_col_being_dealloced_not_returned_by_alloc,@function
        .size           $__internal_0_$__cuda_sm10x_tcgen05_guardrail_trap_col_being_dealloced_not_returned_by_alloc,($__internal_1_$__cuda_sm10x_tcgen05_guardrail_trap_phase_invalid_during_alloc - $__internal_0_$__cuda_sm10x_tcgen05_guardrail_trap_col_being_dealloced_not_returned_by_alloc)
$__internal_0_$__cuda_sm10x_tcgen05_guardrail_trap_col_being_dealloced_not_returned_by_alloc:
[----:B------:R-:W-:Y:S05]  /*3890*/  BPT.TRAP 0x1 ;  /* 0x000000040000795c */ /* 0x000fea0000300000 */
[----:B------:R-:W-:-:S04]  /*38a0*/  IMAD.MOV.U32 R3, RZ, RZ, 0x0 ;  /* 0x00000000ff037424 */ /* 0x000fc800078e00ff */
[----:B------:R-:W-:Y:S05]  /*38b0*/  RET.REL.NODEC R2 `(gluon_mma) ;  /* 0xffffffc402d07950 */ /* 0x000fea0003c3ffff */
        .weak           $__internal_1_$__cuda_sm10x_tcgen05_guardrail_trap_phase_invalid_during_alloc
        .type           $__internal_1_$__cuda_sm10x_tcgen05_guardrail_trap_phase_invalid_during_alloc,@function
        .size           $__internal_1_$__cuda_sm10x_tcgen05_guardrail_trap_phase_invalid_during_alloc,($__internal_2_$__cuda_sm10x_tcgen05_guardrail_trap_unallocated_columns_being_dealloced - $__internal_1_$__cuda_sm10x_tcgen05_guardrail_trap_phase_invalid_during_alloc)
$__internal_1_$__cuda_sm10x_tcgen05_guardrail_trap_phase_invalid_during_alloc:
[----:B------:R-:W-:Y:S05]  /*38c0*/  BPT.TRAP 0x1 ;  /* 0x000000040000795c */ /* 0x000fea0000300000 */
[----:B------:R-:W-:-:S04]  /*38d0*/  IMAD.MOV.U32 R3, RZ, RZ, 0x0 ;  /* 0x00000000ff037424 */ /* 0x000fc800078e00ff */
[----:B------:R-:W-:Y:S05]  /*38e0*/  RET.REL.NODEC R2 `(gluon_mma) ;  /* 0xffffffc402c47950 */ /* 0x000fea0003c3ffff */
        .weak           $__internal_2_$__cuda_sm10x_tcgen05_guardrail_trap_unallocated_columns_being_dealloced
        .type           $__internal_2_$__cuda_sm10x_tcgen05_guardrail_trap_unallocated_columns_being_dealloced,@function
        .size           $__internal_2_$__cuda_sm10x_tcgen05_guardrail_trap_unallocated_columns_being_dealloced,(.L_x_15 - $__internal_2_$__cuda_sm10x_tcgen05_guardrail_trap_unallocated_columns_being_dealloced)
$__internal_2_$__cuda_sm10x_tcgen05_guardrail_trap_unallocated_columns_being_dealloced:
[----:B------:R-:W-:Y:S05]  /*38f0*/  BPT.TRAP 0x1 ;  /* 0x000000040000795c */ /* 0x000fea0000300000 */
[----:B------:R-:W-:-:S04]  /*3900*/  IMAD.MOV.U32 R3, RZ, RZ, 0x0 ;  /* 0x00000000ff037424 */ /* 0x000fc800078e00ff */
[----:B------:R-:W-:Y:S05]  /*3910*/  RET.REL.NODEC R2 `(gluon_mma) ;  /* 0xffffffc402b87950 */ /* 0x000fea0003c3ffff */
.L_x_12:
[----:B------:R-:W-:-:S00]  /*3920*/  BRA `(.L_x_12) ;  /* 0xfffffffc00fc7947 */ /* 0x000fc0000383ffff */
[----:B------:R-:W-:-:S00]  /*3930*/  NOP ;  /* 0x0000000000007918 */ /* 0x000fc00000000000 */
        /* <DEDUP_REMOVED lines=12> */
.L_x_15:


//--------------------- .nv.shared.gluon_mma      --------------------------
	.section	.nv.shared.gluon_mma,"aw",@nobits
	.sectionflags	@""
	.align	16
	.zero		1024


//--------------------- .nv.shared.reserved.0     --------------------------
	.section	.nv.shared.reserved.0,"aw",@nobits
	.align	8
	.weak		__nv_reservedSMEM_offset_0_alias
	.size		__nv_reservedSMEM_offset_0_alias, 0, 64
	.other		__nv_reservedSMEM_offset_0_alias,@"STO_CUDA_RESERVED_SHARED STV_DEFAULT"
__nv_reservedSMEM_offset_0_alias:
	.zero		0
.nv.shared.reserved.0:
	.zero		64
	.weak		__nv_reservedSMEM_allocation_phase
	.type		__nv_reservedSMEM_allocation_phase,@object
	.size		__nv_reservedSMEM_allocation_phase,(.L_0 - __nv_reservedSMEM_allocation_phase)
__nv_reservedSMEM_allocation_phase:
	.zero		1
.L_0:
	.zero		7
	.weak		__nv_reservedSMEM_devtool_atexit_pc
	.type		__nv_reservedSMEM_devtool_atexit_pc,@object
	.size		__nv_reservedSMEM_devtool_atexit_pc,(__nv_reservedSMEM_allocation_mask - __nv_reservedSMEM_devtool_atexit_pc)
__nv_reservedSMEM_devtool_atexit_pc:
	.zero		8
	.weak		__nv_reservedSMEM_allocation_mask
	.type		__nv_reservedSMEM_allocation_mask,@object
	.size		__nv_reservedSMEM_allocation_mask,(.L_2 - __nv_reservedSMEM_allocation_mask)
__nv_reservedSMEM_allocation_mask:
	.zero		4
.L_2:


//--------------------- .nv.constant0.gluon_mma   --------------------------
	.section	.nv.constant0.gluon_mma,"a",@progbits
	.sectionflags	@""
	.align	4
.nv.constant0.gluon_mma:
	.zero		936


//--------------------- SYMBOLS --------------------------

	.type		.nv.reservedSmem.offset0,@object
	.size		.nv.reservedSmem.offset0,0x4
	.type		.nv.reservedSmem.cap,@object
	.size		.nv.reservedSmem.cap,0x4
